// auto-generated by cutlass_sweep.gemm — config: {"arch": "sm_100", "cluster_m": 1, "cluster_n": 1, "dtype": "e4m3", "dtype_b": "e4m3", "layout": "tt", "stages": 0, "tile_k": 128, "tile_m": 64, "tile_n": 128}
#include "cutlass/cutlass.h"
#include "cutlass/gemm/collective/collective_builder.hpp"
#include "cutlass/gemm/device/gemm_universal_adapter.h"
#include "cutlass/gemm/kernel/gemm_universal.hpp"
#include "cutlass/epilogue/collective/collective_builder.hpp"

using ElemA = cutlass::float_e4m3_t;
using ElemB = cutlass::float_e4m3_t;
using ElemCD = cutlass::float_e4m3_t;
using Acc  = float;
using TileShape    = cute::Shape<cute::_64, cute::_128, cute::_128>;
using ClusterShape = cute::Shape<cute::_1, cute::_1, cute::_1>;

using CollectiveEpilogue = typename cutlass::epilogue::collective::CollectiveBuilder<
    cutlass::arch::Sm100, cutlass::arch::OpClassTensorOp,
    TileShape, ClusterShape,
    cutlass::epilogue::collective::EpilogueTileAuto,
    Acc, Acc,
    ElemCD, cutlass::layout::RowMajor, 128 / cutlass::sizeof_bits<ElemCD>::value,
    ElemCD, cutlass::layout::RowMajor, 128 / cutlass::sizeof_bits<ElemCD>::value,
    cutlass::epilogue::collective::EpilogueScheduleAuto
  >::CollectiveOp;

using CollectiveMainloop = typename cutlass::gemm::collective::CollectiveBuilder<
    cutlass::arch::Sm100, cutlass::arch::OpClassTensorOp,
    ElemA, cutlass::layout::ColumnMajor, 128 / cutlass::sizeof_bits<ElemA>::value,
    ElemB, cutlass::layout::ColumnMajor, 128 / cutlass::sizeof_bits<ElemB>::value,
    Acc,
    TileShape, ClusterShape,
    cutlass::gemm::collective::StageCountAutoCarveout<static_cast<int>(sizeof(typename CollectiveEpilogue::SharedStorage))>,
    cutlass::gemm::collective::KernelScheduleAuto
  >::CollectiveOp;

using GemmKernel = cutlass::gemm::kernel::GemmUniversal<
    cute::Shape<int,int,int,int>,
    CollectiveMainloop,
    CollectiveEpilogue
>;
using Gemm = cutlass::gemm::device::GemmUniversalAdapter<GemmKernel>;

// Force the device kernel symbol into the cubin without needing a host main.
auto* _anchor = &cutlass::device_kernel<GemmKernel>;


// ===== COMPILED SASS (sm_100a) =====

	.target	sm_100a

	.elftype	@"ET_EXEC"


//--------------------- .note.nv.tkinfo           --------------------------
	.section	.note.nv.tkinfo,"",@"SHT_NOTE"
	.sectionflags	@"SHF_NOTE_NV_TKINFO"
	.tkinfo
        /*0018*/ 	.word	0x00000002
        /*0030*/ 	.string	""
        /*0030*/ 	.string	"ptxas"
        /*0030*/ 	.string	"Cuda compilation tools, release 13.0, V13.0.88"
        /*0030*/ 	.string	"Build cuda_13.0.r13.0/compiler.36424714_0"
        /*0030*/ 	.string	"-arch sm_100a -m 64 "



//--------------------- .note.nv.cuinfo           --------------------------
	.section	.note.nv.cuinfo,"",@"SHT_NOTE"
	.sectionflags	@"SHF_NOTE_NV_CUINFO"
        /*0018*/ 	.short	0x0002
        /*001a*/ 	.short	0x0064
        /*001c*/ 	.short	0x0082
	.zero		2


//--------------------- .nv.info                  --------------------------
	.section	.nv.info,"",@"SHT_CUDA_INFO"
	.align	4


	//----- nvinfo : EIATTR_REGCOUNT
	.align		4
        /*0000*/ 	.byte	0x04, 0x2f
        /*0002*/ 	.short	(.L_19 - .L_18)
	.align		4
.L_18:
        /*0004*/ 	.word	index@(_ZN7cutlass13device_kernelINS_4gemm6kernel13GemmUniversalIN4cute5tupleIJiiiiEEENS1_10collective13CollectiveMmaINS1_35MainloopSm100TmaUmmaWarpSpecializedILi8ELi2ELi4ENS5_IJNS4_1CILi1EEESB_SB_EEEEENS5_IJNSA_ILi64EEENSA_ILi128EEESF_EEENS_12float_e4m3_tENS5_IJSB_llEEESH_NS5_IJlSB_lEEENS4_8TiledMMAINS4_8MMA_AtomIJNS4_10MMA_TraitsINS4_19SM100_MMA_F8F6F4_SSEJSH_SH_fSE_SF_NS4_17integral_constantINS4_4UMMA5MajorELSQ_1EEENSO_ISQ_LSQ_0EEENSO_INSP_7ScaleInELST_0EEESU_EEEEEENS4_6LayoutISC_NS5_IJNSA_ILi0EEESY_SY_EEEEENS5_IJNS4_10UnderscoreES11_S11_EEEEENS4_13SM90_TMA_LOADENS4_14ComposedLayoutINS4_7SwizzleILi2ELi4ELi3EEENS4_18smem_ptr_flag_bitsILi8EEENSX_INS5_IJSE_NSA_ILi8EEEEEENS5_IJSB_SE_EEEEEEEvNS4_8identityES14_NS15_INS16_ILi3ELi4ELi3EEES19_NSX_INS5_IJS1A_SF_EEENS5_IJSF_SB_EEEEEEEvS1F_EENS_8epilogue10collective18CollectiveEpilogueINS1M_23Sm100TmaWarpSpecializedILi2ELi2ELi32ELb0ELb0EEEJSG_NS5_IJNSX_ISE_SB_EES1R_EEESH_SJ_SH_SJ_NS1M_6fusion15FusionCallbacksIS1Q_NS1T_17LinearCombinationISH_fSH_fLNS_15FloatRoundStyleE2EEESG_S1S_JEEENS4_5SM1004TMEM4LOAD26SM100_TMEM_LOAD_16dp32b32xES14_NS15_IS17_S19_NSX_INS5_IJS1A_SE_EEENS5_IJSE_SB_EEEEEEENS4_39AutoVectorizingCopyWithAssumedAlignmentILi128EEENS4_14SM90_TMA_STOREES26_S28_S28_EEEvvEEEEvNT_6ParamsE)
        /*0008*/ 	.word	0x00000080


	//----- nvinfo : EIATTR_FRAME_SIZE
	.align		4
.L_19:
        /*000c*/ 	.byte	0x04, 0x11
        /*000e*/ 	.short	(.L_21 - .L_20)
	.align		4
.L_20:
        /*0010*/ 	.word	index@($__internal_2_$__cuda_sm10x_tcgen05_guardrail_trap_unallocated_columns_being_dealloced)
        /*0014*/ 	.word	0x00000000


	//----- nvinfo : EIATTR_FRAME_SIZE
	.align		4
.L_21:
        /*0018*/ 	.byte	0x04, 0x11
        /*001a*/ 	.short	(.L_23 - .L_22)
	.align		4
.L_22:
        /*001c*/ 	.word	index@($__internal_1_$__cuda_sm10x_tcgen05_guardrail_trap_phase_invalid_during_alloc)
        /*0020*/ 	.word	0x00000000


	//----- nvinfo : EIATTR_FRAME_SIZE
	.align		4
.L_23:
        /*0024*/ 	.byte	0x04, 0x11
        /*0026*/ 	.short	(.L_25 - .L_24)
	.align		4
.L_24:
        /*0028*/ 	.word	index@($__internal_0_$__cuda_sm10x_tcgen05_guardrail_trap_col_being_dealloced_not_returned_by_alloc)
        /*002c*/ 	.word	0x00000000


	//----- nvinfo : EIATTR_FRAME_SIZE
	.align		4
.L_25:
        /*0030*/ 	.byte	0x04, 0x11
        /*0032*/ 	.short	(.L_27 - .L_26)
	.align		4
.L_26:
        /*0034*/ 	.word	index@(_ZN7cutlass13device_kernelINS_4gemm6kernel13GemmUniversalIN4cute5tupleIJiiiiEEENS1_10collective13CollectiveMmaINS1_35MainloopSm100TmaUmmaWarpSpecializedILi8ELi2ELi4ENS5_IJNS4_1CILi1EEESB_SB_EEEEENS5_IJNSA_ILi64EEENSA_ILi128EEESF_EEENS_12float_e4m3_tENS5_IJSB_llEEESH_NS5_IJlSB_lEEENS4_8TiledMMAINS4_8MMA_AtomIJNS4_10MMA_TraitsINS4_19SM100_MMA_F8F6F4_SSEJSH_SH_fSE_SF_NS4_17integral_constantINS4_4UMMA5MajorELSQ_1EEENSO_ISQ_LSQ_0EEENSO_INSP_7ScaleInELST_0EEESU_EEEEEENS4_6LayoutISC_NS5_IJNSA_ILi0EEESY_SY_EEEEENS5_IJNS4_10UnderscoreES11_S11_EEEEENS4_13SM90_TMA_LOADENS4_14ComposedLayoutINS4_7SwizzleILi2ELi4ELi3EEENS4_18smem_ptr_flag_bitsILi8EEENSX_INS5_IJSE_NSA_ILi8EEEEEENS5_IJSB_SE_EEEEEEEvNS4_8identityES14_NS15_INS16_ILi3ELi4ELi3EEES19_NSX_INS5_IJS1A_SF_EEENS5_IJSF_SB_EEEEEEEvS1F_EENS_8epilogue10collective18CollectiveEpilogueINS1M_23Sm100TmaWarpSpecializedILi2ELi2ELi32ELb0ELb0EEEJSG_NS5_IJNSX_ISE_SB_EES1R_EEESH_SJ_SH_SJ_NS1M_6fusion15FusionCallbacksIS1Q_NS1T_17LinearCombinationISH_fSH_fLNS_15FloatRoundStyleE2EEESG_S1S_JEEENS4_5SM1004TMEM4LOAD26SM100_TMEM_LOAD_16dp32b32xES14_NS15_IS17_S19_NSX_INS5_IJS1A_SE_EEENS5_IJSE_SB_EEEEEEENS4_39AutoVectorizingCopyWithAssumedAlignmentILi128EEENS4_14SM90_TMA_STOREES26_S28_S28_EEEvvEEEEvNT_6ParamsE)
        /*0038*/ 	.word	0x00000000


	//----- nvinfo : EIATTR_MIN_STACK_SIZE
	.align		4
.L_27:
        /*003c*/ 	.byte	0x04, 0x12
        /*003e*/ 	.short	(.L_29 - .L_28)
	.align		4
.L_28:
        /*0040*/ 	.word	index@(_ZN7cutlass13device_kernelINS_4gemm6kernel13GemmUniversalIN4cute5tupleIJiiiiEEENS1_10collective13CollectiveMmaINS1_35MainloopSm100TmaUmmaWarpSpecializedILi8ELi2ELi4ENS5_IJNS4_1CILi1EEESB_SB_EEEEENS5_IJNSA_ILi64EEENSA_ILi128EEESF_EEENS_12float_e4m3_tENS5_IJSB_llEEESH_NS5_IJlSB_lEEENS4_8TiledMMAINS4_8MMA_AtomIJNS4_10MMA_TraitsINS4_19SM100_MMA_F8F6F4_SSEJSH_SH_fSE_SF_NS4_17integral_constantINS4_4UMMA5MajorELSQ_1EEENSO_ISQ_LSQ_0EEENSO_INSP_7ScaleInELST_0EEESU_EEEEEENS4_6LayoutISC_NS5_IJNSA_ILi0EEESY_SY_EEEEENS5_IJNS4_10UnderscoreES11_S11_EEEEENS4_13SM90_TMA_LOADENS4_14ComposedLayoutINS4_7SwizzleILi2ELi4ELi3EEENS4_18smem_ptr_flag_bitsILi8EEENSX_INS5_IJSE_NSA_ILi8EEEEEENS5_IJSB_SE_EEEEEEEvNS4_8identityES14_NS15_INS16_ILi3ELi4ELi3EEES19_NSX_INS5_IJS1A_SF_EEENS5_IJSF_SB_EEEEEEEvS1F_EENS_8epilogue10collective18CollectiveEpilogueINS1M_23Sm100TmaWarpSpecializedILi2ELi2ELi32ELb0ELb0EEEJSG_NS5_IJNSX_ISE_SB_EES1R_EEESH_SJ_SH_SJ_NS1M_6fusion15FusionCallbacksIS1Q_NS1T_17LinearCombinationISH_fSH_fLNS_15FloatRoundStyleE2EEESG_S1S_JEEENS4_5SM1004TMEM4LOAD26SM100_TMEM_LOAD_16dp32b32xES14_NS15_IS17_S19_NSX_INS5_IJS1A_SE_EEENS5_IJSE_SB_EEEEEEENS4_39AutoVectorizingCopyWithAssumedAlignmentILi128EEENS4_14SM90_TMA_STOREES26_S28_S28_EEEvvEEEEvNT_6ParamsE)
        /*0044*/ 	.word	0x00000000
.L_29:


//--------------------- .nv.compat                --------------------------
	.section	.nv.compat,"",@"SHT_CUDA_COMPAT_INFO"
	.align	4
        /*0000*/ 	.byte	0x02, 0x09, 0x01, 0x00, 0x02, 0x02, 0x02, 0x00, 0x02, 0x05, 0x05, 0x00, 0x03, 0x07, 0x01, 0x01
        /*0010*/ 	.byte	0x02, 0x03, 0x01, 0x00, 0x02, 0x06, 0x01, 0x00, 0x04, 0x0b, 0x08, 0x00, 0x09, 0x00, 0x00, 0x00
        /*0020*/ 	.byte	0x00, 0x00, 0x00, 0x00


//--------------------- .nv.info._ZN7cutlass13device_kernelINS_4gemm6kernel13GemmUniversalIN4cute5tupleIJiiiiEEENS1_10collective13CollectiveMmaINS1_35MainloopSm100TmaUmmaWarpSpecializedILi8ELi2ELi4ENS5_IJNS4_1CILi1EEESB_SB_EEEEENS5_IJNSA_ILi64EEENSA_ILi128EEESF_EEENS_12float_e4m3_tENS5_IJSB_llEEESH_NS5_IJlSB_lEEENS4_8TiledMMAINS4_8MMA_AtomIJNS4_10MMA_TraitsINS4_19SM100_MMA_F8F6F4_SSEJSH_SH_fSE_SF_NS4_17integral_constantINS4_4UMMA5MajorELSQ_1EEENSO_ISQ_LSQ_0EEENSO_INSP_7ScaleInELST_0EEESU_EEEEEENS4_6LayoutISC_NS5_IJNSA_ILi0EEESY_SY_EEEEENS5_IJNS4_10UnderscoreES11_S11_EEEEENS4_13SM90_TMA_LOADENS4_14ComposedLayoutINS4_7SwizzleILi2ELi4ELi3EEENS4_18smem_ptr_flag_bitsILi8EEENSX_INS5_IJSE_NSA_ILi8EEEEEENS5_IJSB_SE_EEEEEEEvNS4_8identityES14_NS15_INS16_ILi3ELi4ELi3EEES19_NSX_INS5_IJS1A_SF_EEENS5_IJSF_SB_EEEEEEEvS1F_EENS_8epilogue10collective18CollectiveEpilogueINS1M_23Sm100TmaWarpSpecializedILi2ELi2ELi32ELb0ELb0EEEJSG_NS5_IJNSX_ISE_SB_EES1R_EEESH_SJ_SH_SJ_NS1M_6fusion15FusionCallbacksIS1Q_NS1T_17LinearCombinationISH_fSH_fLNS_15FloatRoundStyleE2EEESG_S1S_JEEENS4_5SM1004TMEM4LOAD26SM100_TMEM_LOAD_16dp32b32xES14_NS15_IS17_S19_NSX_INS5_IJS1A_SE_EEENS5_IJSE_SB_EEEEEEENS4_39AutoVectorizingCopyWithAssumedAlignmentILi128EEENS4_14SM90_TMA_STOREES26_S28_S28_EEEvvEEEEvNT_6ParamsE --------------------------
	.section	.nv.info._ZN7cutlass13device_kernelINS_4gemm6kernel13GemmUniversalIN4cute5tupleIJiiiiEEENS1_10collective13CollectiveMmaINS1_35MainloopSm100TmaUmmaWarpSpecializedILi8ELi2ELi4ENS5_IJNS4_1CILi1EEESB_SB_EEEEENS5_IJNSA_ILi64EEENSA_ILi128EEESF_EEENS_12float_e4m3_tENS5_IJSB_llEEESH_NS5_IJlSB_lEEENS4_8TiledMMAINS4_8MMA_AtomIJNS4_10MMA_TraitsINS4_19SM100_MMA_F8F6F4_SSEJSH_SH_fSE_SF_NS4_17integral_constantINS4_4UMMA5MajorELSQ_1EEENSO_ISQ_LSQ_0EEENSO_INSP_7ScaleInELST_0EEESU_EEEEEENS4_6LayoutISC_NS5_IJNSA_ILi0EEESY_SY_EEEEENS5_IJNS4_10UnderscoreES11_S11_EEEEENS4_13SM90_TMA_LOADENS4_14ComposedLayoutINS4_7SwizzleILi2ELi4ELi3EEENS4_18smem_ptr_flag_bitsILi8EEENSX_INS5_IJSE_NSA_ILi8EEEEEENS5_IJSB_SE_EEEEEEEvNS4_8identityES14_NS15_INS16_ILi3ELi4ELi3EEES19_NSX_INS5_IJS1A_SF_EEENS5_IJSF_SB_EEEEEEEvS1F_EENS_8epilogue10collective18CollectiveEpilogueINS1M_23Sm100TmaWarpSpecializedILi2ELi2ELi32ELb0ELb0EEEJSG_NS5_IJNSX_ISE_SB_EES1R_EEESH_SJ_SH_SJ_NS1M_6fusion15FusionCallbacksIS1Q_NS1T_17LinearCombinationISH_fSH_fLNS_15FloatRoundStyleE2EEESG_S1S_JEEENS4_5SM1004TMEM4LOAD26SM100_TMEM_LOAD_16dp32b32xES14_NS15_IS17_S19_NSX_INS5_IJS1A_SE_EEENS5_IJSE_SB_EEEEEEENS4_39AutoVectorizingCopyWithAssumedAlignmentILi128EEENS4_14SM90_TMA_STOREES26_S28_S28_EEEvvEEEEvNT_6ParamsE,"",@"SHT_CUDA_INFO"
	.sectionflags	@""
	.align	4


	//----- nvinfo : EIATTR_CUDA_API_VERSION
	.align		4
        /*0000*/ 	.byte	0x04, 0x37
        /*0002*/ 	.short	(.L_31 - .L_30)
.L_30:
        /*0004*/ 	.word	0x00000082


	//----- nvinfo : EIATTR_KPARAM_INFO
	.align		4
.L_31:
        /*0008*/ 	.byte	0x04, 0x17
        /*000a*/ 	.short	(.L_33 - .L_32)
.L_32:
        /*000c*/ 	.word	0x00000000
        /*0010*/ 	.short	0x0000
        /*0012*/ 	.short	0x0000
        /*0014*/ 	.byte	0x00, 0xf0, 0x01, 0x20


	//----- nvinfo : EIATTR_AT_ENTRY_FRAGMENTS
	.align		4
.L_33:
        /*0018*/ 	.byte	0x04, 0x4f
        /*001a*/ 	.short	(.L_35 - .L_34)


	//   ....[0]....
.L_34:
        /*001c*/ 	.word	0x00000006


	//----- nvinfo : EIATTR_RESERVED_SMEM_USED
	.align		4
.L_35:
        /*0020*/ 	.byte	0x01, 0x41
	.zero		2


	//----- nvinfo : EIATTR_SPARSE_MMA_MASK
	.align		4
        /*0024*/ 	.byte	0x03, 0x50
        /*0026*/ 	.short	0x0000


	//----- nvinfo : EIATTR_TCGEN05_1CTA_USED
	.align		4
        /*0028*/ 	.byte	0x01, 0x51
	.zero		2


	//----- nvinfo : EIATTR_MAXREG_COUNT
	.align		4
        /*002c*/ 	.byte	0x03, 0x1b
        /*002e*/ 	.short	0x00ff


	//----- nvinfo : EIATTR_NUM_BARRIERS
	.align		4
        /*0030*/ 	.byte	0x02, 0x4c
        /*0032*/ 	.byte	0x07
	.zero		1


	//----- nvinfo : EIATTR_EXTERNS
	.align		4
        /*0034*/ 	.byte	0x04, 0x0f
        /*0036*/ 	.short	(.L_37 - .L_36)


	//   ....[0]....
	.align		4
.L_36:
        /*0038*/ 	.word	index@(__assertfail)


	//----- nvinfo : EIATTR_MERCURY_ISA_VERSION
	.align		4
.L_37:
        /*003c*/ 	.byte	0x03, 0x5f
        /*003e*/ 	.short	0x0101


	//----- nvinfo : EIATTR_INT_WARP_WIDE_INSTR_OFFSETS
	.align		4
        /*0040*/ 	.byte	0x04, 0x31
        /*0042*/ 	.short	(.L_39 - .L_38)


	//   ....[0]....
.L_38:
        /*0044*/ 	.word	0x00001e30


	//   ....[1]....
        /*0048*/ 	.word	0x00003b10


	//   ....[2]....
        /*004c*/ 	.word	0x00003b30


	//   ....[3]....
        /*0050*/ 	.word	0x00003b60


	//   ....[4]....
        /*0054*/ 	.word	0x00004490


	//   ....[5]....
        /*0058*/ 	.word	0x00004500


	//   ....[6]....
        /*005c*/ 	.word	0x000046e0


	//   ....[7]....
        /*0060*/ 	.word	0x00004840


	//----- nvinfo : EIATTR_COOP_GROUP_MASK_REGIDS
	.align		4
.L_39:
        /*0064*/ 	.byte	0x04, 0x29
        /*0066*/ 	.short	(.L_41 - .L_40)


	//   ....[0]....
.L_40:
        /*0068*/ 	.word	0xffffffff


	//   ....[1]....
        /*006c*/ 	.word	0xffffffff


	//   ....[2]....
        /*0070*/ 	.word	0xffffffff


	//   ....[3]....
        /*0074*/ 	.word	0xffffffff


	//   ....[4]....
        /*0078*/ 	.word	0xffffffff


	//   ....[5]....
        /*007c*/ 	.word	0xffffffff


	//   ....[6]....
        /*0080*/ 	.word	0xffffffff


	//   ....[7]....
        /*0084*/ 	.word	0xffffffff


	//   ....[8]....
        /*0088*/ 	.word	0xffffffff


	//   ....[9]....
        /*008c*/ 	.word	0xffffffff


	//   ....[10]....
        /*0090*/ 	.word	0xffffffff


	//   ....[11]....
        /*0094*/ 	.word	0xffffffff


	//   ....[12]....
        /*0098*/ 	.word	0xffffffff


	//----- nvinfo : EIATTR_COOP_GROUP_INSTR_OFFSETS
	.align		4
.L_41:
        /*009c*/ 	.byte	0x04, 0x28
        /*009e*/ 	.short	(.L_43 - .L_42)


	//   ....[0]....
.L_42:
        /*00a0*/ 	.word	0x00000090


	//   ....[1]....
        /*00a4*/ 	.word	0x000004d0


	//   ....[2]....
        /*00a8*/ 	.word	0x000006c0


	//   ....[3]....
        /*00ac*/ 	.word	0x00000820


	//   ....[4]....
        /*00b0*/ 	.word	0x00000920


	//   ....[5]....
        /*00b4*/ 	.word	0x00000a90


	//   ....[6]....
        /*00b8*/ 	.word	0x00000c30


	//   ....[7]....
        /*00bc*/ 	.word	0x00001d10


	//   ....[8]....
        /*00c0*/ 	.word	0x00002d30


	//   ....[9]....
        /*00c4*/ 	.word	0x00002f40


	//   ....[10]....
        /*00c8*/ 	.word	0x00002f70


	//   ....[11]....
        /*00cc*/ 	.word	0x000039f0


	//   ....[12]....
        /*00d0*/ 	.word	0x00003c20


	//----- nvinfo : EIATTR_VRC_CTA_INIT_COUNT
	.align		4
.L_43:
        /*00d4*/ 	.byte	0x02, 0x4a
        /*00d6*/ 	.byte	0x80
	.zero		1


	//----- nvinfo : EIATTR_SYSCALL_OFFSETS
	.align		4
        /*00d8*/ 	.byte	0x04, 0x46
        /*00da*/ 	.short	(.L_45 - .L_44)


	//   ....[0]....
.L_44:
        /*00dc*/ 	.word	0x00005280


	//   ....[1]....
        /*00e0*/ 	.word	0x000053c0


	//   ....[2]....
        /*00e4*/ 	.word	0x00005bc0


	//   ....[3]....
        /*00e8*/ 	.word	0x00006950


	//----- nvinfo : EIATTR_MBARRIER_INSTR_OFFSETS
	.align		4
.L_45:
        /*00ec*/ 	.byte	0x04, 0x39
        /*00ee*/ 	.short	(.L_47 - .L_46)


	//   ....[0]....
.L_46:
        /*00f0*/ 	.word	0x000005b0
        /*00f4*/ 	.word	0x000000ff
        /*00f8*/ 	.word	0x00000000
        /*00fc*/ 	.short	0x0100
        /*00fe*/ 	.byte	0x05
	.zero		1


	//   ....[1]....
        /*0100*/ 	.word	0x000005c0
        /*0104*/ 	.word	0x000000ff
        /*0108*/ 	.word	0x00000040
        /*010c*/ 	.short	0x0100
        /*010e*/ 	.byte	0x05
	.zero		1


	//   ....[2]....
        /*0110*/ 	.word	0x000005d0
        /*0114*/ 	.word	0x000000ff
        /*0118*/ 	.word	0x00000008
        /*011c*/ 	.short	0x0100
        /*011e*/ 	.byte	0x05
	.zero		1


	//   ....[3]....
        /*0120*/ 	.word	0x000005e0
        /*0124*/ 	.word	0x000000ff
        /*0128*/ 	.word	0x00000048
        /*012c*/ 	.short	0x0100
        /*012e*/ 	.byte	0x05
	.zero		1


	//   ....[4]....
        /*0130*/ 	.word	0x000005f0
        /*0134*/ 	.word	0x000000ff
        /*0138*/ 	.word	0x00000010
        /*013c*/ 	.short	0x0100
        /*013e*/ 	.byte	0x05
	.zero		1


	//   ....[5]....
        /*0140*/ 	.word	0x00000600
        /*0144*/ 	.word	0x000000ff
        /*0148*/ 	.word	0x00000050
        /*014c*/ 	.short	0x0100
        /*014e*/ 	.byte	0x05
	.zero		1


	//   ....[6]....
        /*0150*/ 	.word	0x00000610
        /*0154*/ 	.word	0x000000ff
        /*0158*/ 	.word	0x00000018
        /*015c*/ 	.short	0x0100
        /*015e*/ 	.byte	0x05
	.zero		1


	//   ....[7]....
        /*0160*/ 	.word	0x00000620
        /*0164*/ 	.word	0x000000ff
        /*0168*/ 	.word	0x00000058
        /*016c*/ 	.short	0x0100
        /*016e*/ 	.byte	0x05
	.zero		1


	//   ....[8]....
        /*0170*/ 	.word	0x00000630
        /*0174*/ 	.word	0x000000ff
        /*0178*/ 	.word	0x00000020
        /*017c*/ 	.short	0x0100
        /*017e*/ 	.byte	0x05
	.zero		1


	//   ....[9]....
        /*0180*/ 	.word	0x00000640
        /*0184*/ 	.word	0x000000ff
        /*0188*/ 	.word	0x00000060
        /*018c*/ 	.short	0x0100
        /*018e*/ 	.byte	0x05
	.zero		1


	//   ....[10]....
        /*0190*/ 	.word	0x00000650
        /*0194*/ 	.word	0x000000ff
        /*0198*/ 	.word	0x00000028
        /*019c*/ 	.short	0x0100
        /*019e*/ 	.byte	0x05
	.zero		1


	//   ....[11]....
        /*01a0*/ 	.word	0x00000660
        /*01a4*/ 	.word	0x000000ff
        /*01a8*/ 	.word	0x00000068
        /*01ac*/ 	.short	0x0100
        /*01ae*/ 	.byte	0x05
	.zero		1


	//   ....[12]....
        /*01b0*/ 	.word	0x00000670
        /*01b4*/ 	.word	0x000000ff
        /*01b8*/ 	.word	0x00000030
        /*01bc*/ 	.short	0x0100
        /*01be*/ 	.byte	0x05
	.zero		1


	//   ....[13]....
        /*01c0*/ 	.word	0x00000680
        /*01c4*/ 	.word	0x000000ff
        /*01c8*/ 	.word	0x00000070
        /*01cc*/ 	.short	0x0100
        /*01ce*/ 	.byte	0x05
	.zero		1


	//   ....[14]....
        /*01d0*/ 	.word	0x00000690
        /*01d4*/ 	.word	0x000000ff
        /*01d8*/ 	.word	0x00000038
        /*01dc*/ 	.short	0x0100
        /*01de*/ 	.byte	0x05
	.zero		1


	//   ....[15]....
        /*01e0*/ 	.word	0x000006a0
        /*01e4*/ 	.word	0x000000ff
        /*01e8*/ 	.word	0x00000078
        /*01ec*/ 	.short	0x0100
        /*01ee*/ 	.byte	0x05
	.zero		1


	//   ....[16]....
        /*01f0*/ 	.word	0x000007d0
        /*01f4*/ 	.word	0x000000ff
        /*01f8*/ 	.word	0x00000080
        /*01fc*/ 	.short	0x0100
        /*01fe*/ 	.byte	0x07
	.zero		1


	//   ....[17]....
        /*0200*/ 	.word	0x000007e0
        /*0204*/ 	.word	0x000000ff
        /*0208*/ 	.word	0x00000090
        /*020c*/ 	.short	0x0100
        /*020e*/ 	.byte	0x07
	.zero		1


	//   ....[18]....
        /*0210*/ 	.word	0x000007f0
        /*0214*/ 	.word	0x000000ff
        /*0218*/ 	.word	0x00000088
        /*021c*/ 	.short	0x0100
        /*021e*/ 	.byte	0x07
	.zero		1


	//   ....[19]....
        /*0220*/ 	.word	0x00000800
        /*0224*/ 	.word	0x000000ff
        /*0228*/ 	.word	0x00000098
        /*022c*/ 	.short	0x0100
        /*022e*/ 	.byte	0x07
	.zero		1


	//   ....[20]....
        /*0230*/ 	.word	0x000008f0
        /*0234*/ 	.word	0x000000ff
        /*0238*/ 	.word	0x000000a0
        /*023c*/ 	.short	0x0100
        /*023e*/ 	.byte	0x05
	.zero		1


	//   ....[21]....
        /*0240*/ 	.word	0x00000900
        /*0244*/ 	.word	0x000000ff
        /*0248*/ 	.word	0x000000a8
        /*024c*/ 	.short	0x0100
        /*024e*/ 	.byte	0x05
	.zero		1


	//   ....[22]....
        /*0250*/ 	.word	0x00000a40
        /*0254*/ 	.word	0x000000ff
        /*0258*/ 	.word	0x000000b0
        /*025c*/ 	.short	0x0100
        /*025e*/ 	.byte	0x05
	.zero		1


	//   ....[23]....
        /*0260*/ 	.word	0x00000a50
        /*0264*/ 	.word	0x000000ff
        /*0268*/ 	.word	0x000000c0
        /*026c*/ 	.short	0x0100
        /*026e*/ 	.byte	0x05
	.zero		1


	//   ....[24]....
        /*0270*/ 	.word	0x00000a60
        /*0274*/ 	.word	0x000000ff
        /*0278*/ 	.word	0x000000b8
        /*027c*/ 	.short	0x0100
        /*027e*/ 	.byte	0x05
	.zero		1


	//   ....[25]....
        /*0280*/ 	.word	0x00000a70
        /*0284*/ 	.word	0x000000ff
        /*0288*/ 	.word	0x000000c8
        /*028c*/ 	.short	0x0100
        /*028e*/ 	.byte	0x05
	.zero		1


	//   ....[26]....
        /*0290*/ 	.word	0x00000ba0
        /*0294*/ 	.word	0x000000ff
        /*0298*/ 	.word	0x000000d0
        /*029c*/ 	.short	0x0100
        /*029e*/ 	.byte	0x07
	.zero		1


	//   ....[27]....
        /*02a0*/ 	.word	0x00000bb0
        /*02a4*/ 	.word	0x000000ff
        /*02a8*/ 	.word	0x000000f0
        /*02ac*/ 	.short	0x0100
        /*02ae*/ 	.byte	0x07
	.zero		1


	//   ....[28]....
        /*02b0*/ 	.word	0x00000bc0
        /*02b4*/ 	.word	0x000000ff
        /*02b8*/ 	.word	0x000000d8
        /*02bc*/ 	.short	0x0100
        /*02be*/ 	.byte	0x07
	.zero		1


	//   ....[29]....
        /*02c0*/ 	.word	0x00000bd0
        /*02c4*/ 	.word	0x000000ff
        /*02c8*/ 	.word	0x000000f8
        /*02cc*/ 	.short	0x0100
        /*02ce*/ 	.byte	0x07
	.zero		1


	//   ....[30]....
        /*02d0*/ 	.word	0x00000be0
        /*02d4*/ 	.word	0x000000ff
        /*02d8*/ 	.word	0x000000e0
        /*02dc*/ 	.short	0x0100
        /*02de*/ 	.byte	0x07
	.zero		1


	//   ....[31]....
        /*02e0*/ 	.word	0x00000bf0
        /*02e4*/ 	.word	0x000000ff
        /*02e8*/ 	.word	0x00000100
        /*02ec*/ 	.short	0x0100
        /*02ee*/ 	.byte	0x07
	.zero		1


	//   ....[32]....
        /*02f0*/ 	.word	0x00000c00
        /*02f4*/ 	.word	0x000000ff
        /*02f8*/ 	.word	0x000000e8
        /*02fc*/ 	.short	0x0100
        /*02fe*/ 	.byte	0x07
	.zero		1


	//   ....[33]....
        /*0300*/ 	.word	0x00000c10
        /*0304*/ 	.word	0x000000ff
        /*0308*/ 	.word	0x00000108
        /*030c*/ 	.short	0x0100
        /*030e*/ 	.byte	0x07
	.zero		1


	//   ....[34]....
        /*0310*/ 	.word	0x00000d00
        /*0314*/ 	.word	0x000000ff
        /*0318*/ 	.word	0x00000110
        /*031c*/ 	.short	0x0100
        /*031e*/ 	.byte	0x05
	.zero		1


	//   ....[35]....
        /*0320*/ 	.word	0x00000d10
        /*0324*/ 	.word	0x000000ff
        /*0328*/ 	.word	0x00000120
        /*032c*/ 	.short	0x0100
        /*032e*/ 	.byte	0x05
	.zero		1


	//   ....[36]....
        /*0330*/ 	.word	0x00000d20
        /*0334*/ 	.word	0x000000ff
        /*0338*/ 	.word	0x00000118
        /*033c*/ 	.short	0x0100
        /*033e*/ 	.byte	0x05
	.zero		1


	//   ....[37]....
        /*0340*/ 	.word	0x00000d30
        /*0344*/ 	.word	0x000000ff
        /*0348*/ 	.word	0x00000128
        /*034c*/ 	.short	0x0100
        /*034e*/ 	.byte	0x05
	.zero		1


	//   ....[38]....
        /*0350*/ 	.word	0x00001610
        /*0354*/ 	.word	0x00000003
        /*0358*/ 	.word	0x00000120
        /*035c*/ 	.short	0x010a
        /*035e*/ 	.byte	0xff
	.zero		1


	//   ....[39]....
        /*0360*/ 	.word	0x00001640
        /*0364*/ 	.word	0x00000003
        /*0368*/ 	.word	0x00000110
        /*036c*/ 	.short	0x0101
        /*036e*/ 	.byte	0xff
	.zero		1


	//   ....[40]....
        /*0370*/ 	.word	0x00001710
        /*0374*/ 	.word	0x000000ff
        /*0378*/ 	.word	0x00000040
        /*037c*/ 	.short	0x010a
        /*037e*/ 	.byte	0x08
	.zero		1


	//   ....[41]....
        /*0380*/ 	.word	0x000017b0
        /*0384*/ 	.word	0x000000ff
        /*0388*/ 	.word	0x00000040
        /*038c*/ 	.short	0x010a
        /*038e*/ 	.byte	0x21
	.zero		1


	//   ....[42]....
        /*0390*/ 	.word	0x00001900
        /*0394*/ 	.word	0x000000ff
        /*0398*/ 	.word	0x00000040
        /*039c*/ 	.short	0x010a
        /*039e*/ 	.byte	0x08
	.zero		1


	//   ....[43]....
        /*03a0*/ 	.word	0x00001a10
        /*03a4*/ 	.word	0x000000ff
        /*03a8*/ 	.word	0x000000a8
        /*03ac*/ 	.short	0x0101
        /*03ae*/ 	.byte	0x04
	.zero		1


	//   ....[44]....
        /*03b0*/ 	.word	0x00001a30
        /*03b4*/ 	.word	0x000000ff
        /*03b8*/ 	.word	0x00000040
        /*03bc*/ 	.short	0x010a
        /*03be*/ 	.byte	0x08
	.zero		1


	//   ....[45]....
        /*03c0*/ 	.word	0x00001ab0
        /*03c4*/ 	.word	0x000000ff
        /*03c8*/ 	.word	0x00000040
        /*03cc*/ 	.short	0x010a
        /*03ce*/ 	.byte	0x11
	.zero		1


	//   ....[46]....
        /*03d0*/ 	.word	0x00001c00
        /*03d4*/ 	.word	0x000000ff
        /*03d8*/ 	.word	0x00000040
        /*03dc*/ 	.short	0x010a
        /*03de*/ 	.byte	0x08
	.zero		1


	//   ....[47]....
        /*03e0*/ 	.word	0x00001d40
        /*03e4*/ 	.word	0x00000002
        /*03e8*/ 	.word	0x000000b0
        /*03ec*/ 	.short	0x010a
        /*03ee*/ 	.byte	0xff
	.zero		1


	//   ....[48]....
        /*03f0*/ 	.word	0x00001e00
        /*03f4*/ 	.word	0x00000002
        /*03f8*/ 	.word	0x00000000
        /*03fc*/ 	.short	0x0101
        /*03fe*/ 	.byte	0xff
	.zero		1


	//   ....[49]....
        /*0400*/ 	.word	0x00002360
        /*0404*/ 	.word	0x000000ff
        /*0408*/ 	.word	0x00000000
        /*040c*/ 	.short	0x010a
        /*040e*/ 	.byte	0x05
	.zero		1


	//   ....[50]....
        /*0410*/ 	.word	0x000023f0
        /*0414*/ 	.word	0x000000ff
        /*0418*/ 	.word	0x00000000
        /*041c*/ 	.short	0x010a
        /*041e*/ 	.byte	0x05
	.zero		1


	//   ....[51]....
        /*0420*/ 	.word	0x00002480
        /*0424*/ 	.word	0x000000ff
        /*0428*/ 	.word	0x00000000
        /*042c*/ 	.short	0x010a
        /*042e*/ 	.byte	0x05
	.zero		1


	//   ....[52]....
        /*0430*/ 	.word	0x00002510
        /*0434*/ 	.word	0x000000ff
        /*0438*/ 	.word	0x00000000
        /*043c*/ 	.short	0x010a
        /*043e*/ 	.byte	0x05
	.zero		1


	//   ....[53]....
        /*0440*/ 	.word	0x000025a0
        /*0444*/ 	.word	0x000000ff
        /*0448*/ 	.word	0x00000000
        /*044c*/ 	.short	0x010a
        /*044e*/ 	.byte	0x05
	.zero		1


	//   ....[54]....
        /*0450*/ 	.word	0x00002630
        /*0454*/ 	.word	0x000000ff
        /*0458*/ 	.word	0x00000000
        /*045c*/ 	.short	0x010a
        /*045e*/ 	.byte	0x05
	.zero		1


	//   ....[55]....
        /*0460*/ 	.word	0x000026c0
        /*0464*/ 	.word	0x000000ff
        /*0468*/ 	.word	0x00000000
        /*046c*/ 	.short	0x010a
        /*046e*/ 	.byte	0x05
	.zero		1


	//   ....[56]....
        /*0470*/ 	.word	0x00002760
        /*0474*/ 	.word	0x00000000
        /*0478*/ 	.word	0x00000000
        /*047c*/ 	.short	0x010a
        /*047e*/ 	.byte	0xff
	.zero		1


	//   ....[57]....
        /*0480*/ 	.word	0x00002880
        /*0484*/ 	.word	0x00000000
        /*0488*/ 	.word	0x00000110
        /*048c*/ 	.short	0x010a
        /*048e*/ 	.byte	0xff
	.zero		1


	//   ....[58]....
        /*0490*/ 	.word	0x000028e0
        /*0494*/ 	.word	0x00000004
        /*0498*/ 	.word	0x00000000
        /*049c*/ 	.short	0x0101
        /*049e*/ 	.byte	0xff
	.zero		1


	//   ....[59]....
        /*04a0*/ 	.word	0x00002900
        /*04a4*/ 	.word	0x000000ff
        /*04a8*/ 	.word	0x000000c0
        /*04ac*/ 	.short	0x010a
        /*04ae*/ 	.byte	0x05
	.zero		1


	//   ....[60]....
        /*04b0*/ 	.word	0x00002a20
        /*04b4*/ 	.word	0x00000000
        /*04b8*/ 	.word	0x000000b0
        /*04bc*/ 	.short	0x010a
        /*04be*/ 	.byte	0xff
	.zero		1


	//   ....[61]....
        /*04c0*/ 	.word	0x00002b30
        /*04c4*/ 	.word	0x00000000
        /*04c8*/ 	.word	0x00000000
        /*04cc*/ 	.short	0x0101
        /*04ce*/ 	.byte	0xff
	.zero		1


	//   ....[62]....
        /*04d0*/ 	.word	0x00002bc0
        /*04d4*/ 	.word	0x000000ff
        /*04d8*/ 	.word	0x000000c0
        /*04dc*/ 	.short	0x0106
        /*04de*/ 	.byte	0x05
	.zero		1


	//   ....[63]....
        /*04e0*/ 	.word	0x00002be0
        /*04e4*/ 	.word	0x000000ff
        /*04e8*/ 	.word	0x000000c0
        /*04ec*/ 	.short	0x010a
        /*04ee*/ 	.byte	0x05
	.zero		1


	//   ....[64]....
        /*04f0*/ 	.word	0x00002c70
        /*04f4*/ 	.word	0x000000ff
        /*04f8*/ 	.word	0x000000c0
        /*04fc*/ 	.short	0x0106
        /*04fe*/ 	.byte	0x04
	.zero		1


	//   ....[65]....
        /*0500*/ 	.word	0x00002cb0
        /*0504*/ 	.word	0x00000000
        /*0508*/ 	.word	0x000000c0
        /*050c*/ 	.short	0x010a
        /*050e*/ 	.byte	0xff
	.zero		1


	//   ....[66]....
        /*0510*/ 	.word	0x000031e0
        /*0514*/ 	.word	0x00000000
        /*0518*/ 	.word	0x000000b0
        /*051c*/ 	.short	0x010a
        /*051e*/ 	.byte	0xff
	.zero		1


	//   ....[67]....
        /*0520*/ 	.word	0x000032e0
        /*0524*/ 	.word	0x00000003
        /*0528*/ 	.word	0x00000000
        /*052c*/ 	.short	0x0101
        /*052e*/ 	.byte	0xff
	.zero		1


	//   ....[68]....
        /*0530*/ 	.word	0x000032f0
        /*0534*/ 	.word	0x000000ff
        /*0538*/ 	.word	0x00000000
        /*053c*/ 	.short	0x010a
        /*053e*/ 	.byte	0x06
	.zero		1


	//   ....[69]....
        /*0540*/ 	.word	0x00003370
        /*0544*/ 	.word	0x000000ff
        /*0548*/ 	.word	0x000000f0
        /*054c*/ 	.short	0x010a
        /*054e*/ 	.byte	0x07
	.zero		1


	//   ....[70]....
        /*0550*/ 	.word	0x00003450
        /*0554*/ 	.word	0x000000ff
        /*0558*/ 	.word	0x00000000
        /*055c*/ 	.short	0x010a
        /*055e*/ 	.byte	0x06
	.zero		1


	//   ....[71]....
        /*0560*/ 	.word	0x00003580
        /*0564*/ 	.word	0x000000ff
        /*0568*/ 	.word	0x00000000
        /*056c*/ 	.short	0x010a
        /*056e*/ 	.byte	0x1a
	.zero		1


	//   ....[72]....
        /*0570*/ 	.word	0x00003820
        /*0574*/ 	.word	0x000000ff
        /*0578*/ 	.word	0x00000000
        /*057c*/ 	.short	0x010a
        /*057e*/ 	.byte	0x06
	.zero		1


	//   ....[73]....
        /*0580*/ 	.word	0x000038b0
        /*0584*/ 	.word	0x000000ff
        /*0588*/ 	.word	0x00000000
        /*058c*/ 	.short	0x010a
        /*058e*/ 	.byte	0x06
	.zero		1


	//   ....[74]....
        /*0590*/ 	.word	0x00003940
        /*0594*/ 	.word	0x000000ff
        /*0598*/ 	.word	0x00000000
        /*059c*/ 	.short	0x010a
        /*059e*/ 	.byte	0x06
	.zero		1


	//   ....[75]....
        /*05a0*/ 	.word	0x000039d0
        /*05a4*/ 	.word	0x000000ff
        /*05a8*/ 	.word	0x00000000
        /*05ac*/ 	.short	0x010a
        /*05ae*/ 	.byte	0x07
	.zero		1


	//   ....[76]....
        /*05b0*/ 	.word	0x00003e30
        /*05b4*/ 	.word	0x00000000
        /*05b8*/ 	.word	0x000000b0
        /*05bc*/ 	.short	0x010a
        /*05be*/ 	.byte	0xff
	.zero		1


	//   ....[77]....
        /*05c0*/ 	.word	0x00003ef0
        /*05c4*/ 	.word	0x00000000
        /*05c8*/ 	.word	0x00000000
        /*05cc*/ 	.short	0x0101
        /*05ce*/ 	.byte	0xff
	.zero		1


	//   ....[78]....
        /*05d0*/ 	.word	0x00004210
        /*05d4*/ 	.word	0x000000ff
        /*05d8*/ 	.word	0x000000a8
        /*05dc*/ 	.short	0x010a
        /*05de*/ 	.byte	0x07
	.zero		1


	//   ....[79]....
        /*05e0*/ 	.word	0x00004400
        /*05e4*/ 	.word	0x000000ff
        /*05e8*/ 	.word	0x00000090
        /*05ec*/ 	.short	0x010a
        /*05ee*/ 	.byte	0x07
	.zero		1


	//   ....[80]....
        /*05f0*/ 	.word	0x000045d0
        /*05f4*/ 	.word	0x000000ff
        /*05f8*/ 	.word	0x00000080
        /*05fc*/ 	.short	0x010b
        /*05fe*/ 	.byte	0x07
	.zero		1


	//   ....[81]....
        /*0600*/ 	.word	0x00004640
        /*0604*/ 	.word	0x000000ff
        /*0608*/ 	.word	0x00000000
        /*060c*/ 	.short	0x0101
        /*060e*/ 	.byte	0x08
	.zero		1


	//   ....[82]....
        /*0610*/ 	.word	0x00004670
        /*0614*/ 	.word	0x000000ff
        /*0618*/ 	.word	0x00000098
        /*061c*/ 	.short	0x010a
        /*061e*/ 	.byte	0x07
	.zero		1


	//   ....[83]....
        /*0620*/ 	.word	0x00004880
        /*0624*/ 	.word	0x000000ff
        /*0628*/ 	.word	0x00000088
        /*062c*/ 	.short	0x010b
        /*062e*/ 	.byte	0x07
	.zero		1


	//   ....[84]....
        /*0630*/ 	.word	0x000048a0
        /*0634*/ 	.word	0x000000ff
        /*0638*/ 	.word	0x00000000
        /*063c*/ 	.short	0x0101
        /*063e*/ 	.byte	0x0d
	.zero		1


	//   ....[85]....
        /*0640*/ 	.word	0x000048d0
        /*0644*/ 	.word	0x000000ff
        /*0648*/ 	.word	0x00000090
        /*064c*/ 	.short	0x010a
        /*064e*/ 	.byte	0x07
	.zero		1


	//   ....[86]....
        /*0650*/ 	.word	0x00004910
        /*0654*/ 	.word	0x00000000
        /*0658*/ 	.word	0x00000098
        /*065c*/ 	.short	0x010a
        /*065e*/ 	.byte	0xff
	.zero		1


	//   ....[87]....
        /*0660*/ 	.word	0x00004c50
        /*0664*/ 	.word	0x00000000
        /*0668*/ 	.word	0x000000b0
        /*066c*/ 	.short	0x010a
        /*066e*/ 	.byte	0xff
	.zero		1


	//   ....[88]....
        /*0670*/ 	.word	0x00004d60
        /*0674*/ 	.word	0x00000000
        /*0678*/ 	.word	0x00000000
        /*067c*/ 	.short	0x0101
        /*067e*/ 	.byte	0xff
	.zero		1


	//   ....[89]....
        /*0680*/ 	.word	0x000057b0
        /*0684*/ 	.word	0x00000000
        /*0688*/ 	.word	0x00000080
        /*068c*/ 	.short	0x010a
        /*068e*/ 	.byte	0xff
	.zero		1


	//   ....[90]....
        /*0690*/ 	.word	0x00005820
        /*0694*/ 	.word	0x00000071
        /*0698*/ 	.word	0x000000d0
        /*069c*/ 	.short	0x010a
        /*069e*/ 	.byte	0xff
	.zero		1


	//   ....[91]....
        /*06a0*/ 	.word	0x00005900
        /*06a4*/ 	.word	0x00000000
        /*06a8*/ 	.word	0x00000080
        /*06ac*/ 	.short	0x010a
        /*06ae*/ 	.byte	0xff
	.zero		1


	//   ....[92]....
        /*06b0*/ 	.word	0x00005a40
        /*06b4*/ 	.word	0x00000000
        /*06b8*/ 	.word	0x00000000
        /*06bc*/ 	.short	0x0101
        /*06be*/ 	.byte	0xff
	.zero		1


	//   ....[93]....
        /*06c0*/ 	.word	0x00005aa0
        /*06c4*/ 	.word	0x00000071
        /*06c8*/ 	.word	0x000000d0
        /*06cc*/ 	.short	0x010a
        /*06ce*/ 	.byte	0xff
	.zero		1


	//   ....[94]....
        /*06d0*/ 	.word	0x000065f0
        /*06d4*/ 	.word	0x00000020
        /*06d8*/ 	.word	0x00000080
        /*06dc*/ 	.short	0x010a
        /*06de*/ 	.byte	0xff
	.zero		1


	//   ....[95]....
        /*06e0*/ 	.word	0x000066b0
        /*06e4*/ 	.word	0x00000020
        /*06e8*/ 	.word	0x00000080
        /*06ec*/ 	.short	0x010a
        /*06ee*/ 	.byte	0xff
	.zero		1


	//   ....[96]....
        /*06f0*/ 	.word	0x000067d0
        /*06f4*/ 	.word	0x00000003
        /*06f8*/ 	.word	0x00000000
        /*06fc*/ 	.short	0x0101
        /*06fe*/ 	.byte	0xff
	.zero		1


	//   ....[97]....
        /*0700*/ 	.word	0x00006c10
        /*0704*/ 	.word	0x000000ff
        /*0708*/ 	.word	0x00000000
        /*070c*/ 	.short	0x0101
        /*070e*/ 	.byte	0x05
	.zero		1


	//   ....[98]....
        /*0710*/ 	.word	0x00007450
        /*0714*/ 	.word	0x00000003
        /*0718*/ 	.word	0x00000120
        /*071c*/ 	.short	0x010a
        /*071e*/ 	.byte	0xff
	.zero		1


	//   ....[99]....
        /*0720*/ 	.word	0x000074b0
        /*0724*/ 	.word	0x00000002
        /*0728*/ 	.word	0x00000040
        /*072c*/ 	.short	0x010a
        /*072e*/ 	.byte	0xff
	.zero		1


	//   ....[100]....
        /*0730*/ 	.word	0x00007510
        /*0734*/ 	.word	0x00000002
        /*0738*/ 	.word	0x00000040
        /*073c*/ 	.short	0x010a
        /*073e*/ 	.byte	0xff
	.zero		1


	//   ....[101]....
        /*0740*/ 	.word	0x00007560
        /*0744*/ 	.word	0x00000002
        /*0748*/ 	.word	0x000000b0
        /*074c*/ 	.short	0x010a
        /*074e*/ 	.byte	0xff
	.zero		1


	//   ....[102]....
        /*0750*/ 	.word	0x000075c0
        /*0754*/ 	.word	0x00000000
        /*0758*/ 	.word	0x00000000
        /*075c*/ 	.short	0x010a
        /*075e*/ 	.byte	0xff
	.zero		1


	//   ....[103]....
        /*0760*/ 	.word	0x00007620
        /*0764*/ 	.word	0x00000000
        /*0768*/ 	.word	0x00000000
        /*076c*/ 	.short	0x010a
        /*076e*/ 	.byte	0xff
	.zero		1


	//   ....[104]....
        /*0770*/ 	.word	0x00007680
        /*0774*/ 	.word	0x00000000
        /*0778*/ 	.word	0x00000000
        /*077c*/ 	.short	0x010a
        /*077e*/ 	.byte	0xff
	.zero		1


	//   ....[105]....
        /*0780*/ 	.word	0x000076e0
        /*0784*/ 	.word	0x00000000
        /*0788*/ 	.word	0x00000000
        /*078c*/ 	.short	0x010a
        /*078e*/ 	.byte	0xff
	.zero		1


	//   ....[106]....
        /*0790*/ 	.word	0x00007740
        /*0794*/ 	.word	0x00000000
        /*0798*/ 	.word	0x00000000
        /*079c*/ 	.short	0x010a
        /*079e*/ 	.byte	0xff
	.zero		1


	//   ....[107]....
        /*07a0*/ 	.word	0x000077a0
        /*07a4*/ 	.word	0x00000000
        /*07a8*/ 	.word	0x00000000
        /*07ac*/ 	.short	0x010a
        /*07ae*/ 	.byte	0xff
	.zero		1


	//   ....[108]....
        /*07b0*/ 	.word	0x00007800
        /*07b4*/ 	.word	0x00000000
        /*07b8*/ 	.word	0x00000000
        /*07bc*/ 	.short	0x010a
        /*07be*/ 	.byte	0xff
	.zero		1


	//   ....[109]....
        /*07c0*/ 	.word	0x00007850
        /*07c4*/ 	.word	0x00000000
        /*07c8*/ 	.word	0x00000110
        /*07cc*/ 	.short	0x010a
        /*07ce*/ 	.byte	0xff
	.zero		1


	//   ....[110]....
        /*07d0*/ 	.word	0x000078b0
        /*07d4*/ 	.word	0x00000000
        /*07d8*/ 	.word	0x000000c0
        /*07dc*/ 	.short	0x010a
        /*07de*/ 	.byte	0xff
	.zero		1


	//   ....[111]....
        /*07e0*/ 	.word	0x00007900
        /*07e4*/ 	.word	0x00000000
        /*07e8*/ 	.word	0x000000b0
        /*07ec*/ 	.short	0x010a
        /*07ee*/ 	.byte	0xff
	.zero		1


	//   ....[112]....
        /*07f0*/ 	.word	0x00007960
        /*07f4*/ 	.word	0x00000000
        /*07f8*/ 	.word	0x000000c0
        /*07fc*/ 	.short	0x010a
        /*07fe*/ 	.byte	0xff
	.zero		1


	//   ....[113]....
        /*0800*/ 	.word	0x000079b0
        /*0804*/ 	.word	0x00000000
        /*0808*/ 	.word	0x000000b0
        /*080c*/ 	.short	0x010a
        /*080e*/ 	.byte	0xff
	.zero		1


	//   ....[114]....
        /*0810*/ 	.word	0x00007a10
        /*0814*/ 	.word	0x00000003
        /*0818*/ 	.word	0x000000f0
        /*081c*/ 	.short	0x010a
        /*081e*/ 	.byte	0xff
	.zero		1


	//   ....[115]....
        /*0820*/ 	.word	0x00007a70
        /*0824*/ 	.word	0x00000000
        /*0828*/ 	.word	0x00000000
        /*082c*/ 	.short	0x010a
        /*082e*/ 	.byte	0xff
	.zero		1


	//   ....[116]....
        /*0830*/ 	.word	0x00007ad0
        /*0834*/ 	.word	0x00000000
        /*0838*/ 	.word	0x00000000
        /*083c*/ 	.short	0x010a
        /*083e*/ 	.byte	0xff
	.zero		1


	//   ....[117]....
        /*0840*/ 	.word	0x00007b30
        /*0844*/ 	.word	0x00000000
        /*0848*/ 	.word	0x00000000
        /*084c*/ 	.short	0x010a
        /*084e*/ 	.byte	0xff
	.zero		1


	//   ....[118]....
        /*0850*/ 	.word	0x00007b90
        /*0854*/ 	.word	0x00000000
        /*0858*/ 	.word	0x00000000
        /*085c*/ 	.short	0x010a
        /*085e*/ 	.byte	0xff
	.zero		1


	//   ....[119]....
        /*0860*/ 	.word	0x00007bf0
        /*0864*/ 	.word	0x00000000
        /*0868*/ 	.word	0x00000000
        /*086c*/ 	.short	0x010a
        /*086e*/ 	.byte	0xff
	.zero		1


	//   ....[120]....
        /*0870*/ 	.word	0x00007c40
        /*0874*/ 	.word	0x00000000
        /*0878*/ 	.word	0x000000b0
        /*087c*/ 	.short	0x010a
        /*087e*/ 	.byte	0xff
	.zero		1


	//   ....[121]....
        /*0880*/ 	.word	0x00007ca0
        /*0884*/ 	.word	0x00000000
        /*0888*/ 	.word	0x000000a8
        /*088c*/ 	.short	0x010a
        /*088e*/ 	.byte	0xff
	.zero		1


	//   ....[122]....
        /*0890*/ 	.word	0x00007d00
        /*0894*/ 	.word	0x00000003
        /*0898*/ 	.word	0x00000090
        /*089c*/ 	.short	0x010a
        /*089e*/ 	.byte	0xff
	.zero		1


	//   ....[123]....
        /*08a0*/ 	.word	0x00007d60
        /*08a4*/ 	.word	0x00000003
        /*08a8*/ 	.word	0x00000098
        /*08ac*/ 	.short	0x010a
        /*08ae*/ 	.byte	0xff
	.zero		1


	//   ....[124]....
        /*08b0*/ 	.word	0x00007dc0
        /*08b4*/ 	.word	0x00000000
        /*08b8*/ 	.word	0x00000090
        /*08bc*/ 	.short	0x010a
        /*08be*/ 	.byte	0xff
	.zero		1


	//   ....[125]....
        /*08c0*/ 	.word	0x00007e10
        /*08c4*/ 	.word	0x00000000
        /*08c8*/ 	.word	0x000000b0
        /*08cc*/ 	.short	0x010a
        /*08ce*/ 	.byte	0xff
	.zero		1


	//   ....[126]....
        /*08d0*/ 	.word	0x00007e60
        /*08d4*/ 	.word	0x00000000
        /*08d8*/ 	.word	0x00000080
        /*08dc*/ 	.short	0x010a
        /*08de*/ 	.byte	0xff
	.zero		1


	//   ....[127]....
        /*08e0*/ 	.word	0x00007eb0
        /*08e4*/ 	.word	0x00000071
        /*08e8*/ 	.word	0x000000d0
        /*08ec*/ 	.short	0x010a
        /*08ee*/ 	.byte	0xff
	.zero		1


	//   ....[128]....
        /*08f0*/ 	.word	0x00007f00
        /*08f4*/ 	.word	0x00000020
        /*08f8*/ 	.word	0x00000080
        /*08fc*/ 	.short	0x010a
        /*08fe*/ 	.byte	0xff
	.zero		1


	//----- nvinfo : EIATTR_NUM_MBARRIERS
	.align		4
.L_47:
        /*0900*/ 	.byte	0x03, 0x38
        /*0902*/ 	.short	0x0026


	//----- nvinfo : EIATTR_EXIT_INSTR_OFFSETS
	.align		4
        /*0904*/ 	.byte	0x04, 0x1c
        /*0906*/ 	.short	(.L_49 - .L_48)


	//   ....[0]....
.L_48:
        /*0908*/ 	.word	0x00002790


	//   ....[1]....
        /*090c*/ 	.word	0x00002c80


	//   ....[2]....
        /*0910*/ 	.word	0x00002ce0


	//   ....[3]....
        /*0914*/ 	.word	0x00003c30


	//   ....[4]....
        /*0918*/ 	.word	0x00004940


	//   ....[5]....
        /*091c*/ 	.word	0x00004980


	//   ....[6]....
        /*0920*/ 	.word	0x00007440


	//----- nvinfo : EIATTR_MAX_THREADS
	.align		4
.L_49:
        /*0924*/ 	.byte	0x04, 0x05
        /*0926*/ 	.short	(.L_51 - .L_50)
.L_50:
        /*0928*/ 	.word	0x00000100
        /*092c*/ 	.word	0x00000001
        /*0930*/ 	.word	0x00000001


	//----- nvinfo : EIATTR_CRS_STACK_SIZE
	.align		4
.L_51:
        /*0934*/ 	.byte	0x04, 0x1e
        /*0936*/ 	.short	(.L_53 - .L_52)
.L_52:
        /*0938*/ 	.word	0x00000000


	//----- nvinfo : EIATTR_CBANK_PARAM_SIZE
	.align		4
.L_53:
        /*093c*/ 	.byte	0x03, 0x19
        /*093e*/ 	.short	0x0800


	//----- nvinfo : EIATTR_PARAM_CBANK
	.align		4
        /*0940*/ 	.byte	0x04, 0x0a
        /*0942*/ 	.short	(.L_55 - .L_54)
	.align		4
.L_54:
        /*0944*/ 	.word	index@(.nv.constant0._ZN7cutlass13device_kernelINS_4gemm6kernel13GemmUniversalIN4cute5tupleIJiiiiEEENS1_10collective13CollectiveMmaINS1_35MainloopSm100TmaUmmaWarpSpecializedILi8ELi2ELi4ENS5_IJNS4_1CILi1EEESB_SB_EEEEENS5_IJNSA_ILi64EEENSA_ILi128EEESF_EEENS_12float_e4m3_tENS5_IJSB_llEEESH_NS5_IJlSB_lEEENS4_8TiledMMAINS4_8MMA_AtomIJNS4_10MMA_TraitsINS4_19SM100_MMA_F8F6F4_SSEJSH_SH_fSE_SF_NS4_17integral_constantINS4_4UMMA5MajorELSQ_1EEENSO_ISQ_LSQ_0EEENSO_INSP_7ScaleInELST_0EEESU_EEEEEENS4_6LayoutISC_NS5_IJNSA_ILi0EEESY_SY_EEEEENS5_IJNS4_10UnderscoreES11_S11_EEEEENS4_13SM90_TMA_LOADENS4_14ComposedLayoutINS4_7SwizzleILi2ELi4ELi3EEENS4_18smem_ptr_flag_bitsILi8EEENSX_INS5_IJSE_NSA_ILi8EEEEEENS5_IJSB_SE_EEEEEEEvNS4_8identityES14_NS15_INS16_ILi3ELi4ELi3EEES19_NSX_INS5_IJS1A_SF_EEENS5_IJSF_SB_EEEEEEEvS1F_EENS_8epilogue10collective18CollectiveEpilogueINS1M_23Sm100TmaWarpSpecializedILi2ELi2ELi32ELb0ELb0EEEJSG_NS5_IJNSX_ISE_SB_EES1R_EEESH_SJ_SH_SJ_NS1M_6fusion15FusionCallbacksIS1Q_NS1T_17LinearCombinationISH_fSH_fLNS_15FloatRoundStyleE2EEESG_S1S_JEEENS4_5SM1004TMEM4LOAD26SM100_TMEM_LOAD_16dp32b32xES14_NS15_IS17_S19_NSX_INS5_IJS1A_SE_EEENS5_IJSE_SB_EEEEEEENS4_39AutoVectorizingCopyWithAssumedAlignmentILi128EEENS4_14SM90_TMA_STOREES26_S28_S28_EEEvvEEEEvNT_6ParamsE)
        /*0948*/ 	.short	0x0380
        /*094a*/ 	.short	0x0800


	//----- nvinfo : EIATTR_SW_WAR
	.align		4
.L_55:
        /*094c*/ 	.byte	0x04, 0x36
        /*094e*/ 	.short	(.L_57 - .L_56)
.L_56:
        /*0950*/ 	.word	0x00000008
.L_57:


//--------------------- .nv.callgraph             --------------------------
	.section	.nv.callgraph,"",@"SHT_CUDA_CALLGRAPH"
	.align	4
	.sectionentsize	8
	.align		4
        /*0000*/ 	.word	0x00000000
	.align		4
        /*0004*/ 	.word	0xffffffff
	.align		4
        /*0008*/ 	.word	index@(_ZN7cutlass13device_kernelINS_4gemm6kernel13GemmUniversalIN4cute5tupleIJiiiiEEENS1_10collective13CollectiveMmaINS1_35MainloopSm100TmaUmmaWarpSpecializedILi8ELi2ELi4ENS5_IJNS4_1CILi1EEESB_SB_EEEEENS5_IJNSA_ILi64EEENSA_ILi128EEESF_EEENS_12float_e4m3_tENS5_IJSB_llEEESH_NS5_IJlSB_lEEENS4_8TiledMMAINS4_8MMA_AtomIJNS4_10MMA_TraitsINS4_19SM100_MMA_F8F6F4_SSEJSH_SH_fSE_SF_NS4_17integral_constantINS4_4UMMA5MajorELSQ_1EEENSO_ISQ_LSQ_0EEENSO_INSP_7ScaleInELST_0EEESU_EEEEEENS4_6LayoutISC_NS5_IJNSA_ILi0EEESY_SY_EEEEENS5_IJNS4_10UnderscoreES11_S11_EEEEENS4_13SM90_TMA_LOADENS4_14ComposedLayoutINS4_7SwizzleILi2ELi4ELi3EEENS4_18smem_ptr_flag_bitsILi8EEENSX_INS5_IJSE_NSA_ILi8EEEEEENS5_IJSB_SE_EEEEEEEvNS4_8identityES14_NS15_INS16_ILi3ELi4ELi3EEES19_NSX_INS5_IJS1A_SF_EEENS5_IJSF_SB_EEEEEEEvS1F_EENS_8epilogue10collective18CollectiveEpilogueINS1M_23Sm100TmaWarpSpecializedILi2ELi2ELi32ELb0ELb0EEEJSG_NS5_IJNSX_ISE_SB_EES1R_EEESH_SJ_SH_SJ_NS1M_6fusion15FusionCallbacksIS1Q_NS1T_17LinearCombinationISH_fSH_fLNS_15FloatRoundStyleE2EEESG_S1S_JEEENS4_5SM1004TMEM4LOAD26SM100_TMEM_LOAD_16dp32b32xES14_NS15_IS17_S19_NSX_INS5_IJS1A_SE_EEENS5_IJSE_SB_EEEEEEENS4_39AutoVectorizingCopyWithAssumedAlignmentILi128EEENS4_14SM90_TMA_STOREES26_S28_S28_EEEvvEEEEvNT_6ParamsE)
	.align		4
        /*000c*/ 	.word	index@(__assertfail)
	.align		4
        /*0010*/ 	.word	0x00000000
	.align		4
        /*0014*/ 	.word	0xfffffffe
	.align		4
        /*0018*/ 	.word	0x00000000
	.align		4
        /*001c*/ 	.word	0xfffffffd
	.align		4
        /*0020*/ 	.word	0x00000000
	.align		4
        /*0024*/ 	.word	0xfffffffc


//--------------------- .nv.constant4             --------------------------
	.section	.nv.constant4,"a",@progbits
	.align	8
	.align		8
.nv.constant4:
        /*0000*/ 	.dword	__assertfail
	.align		8
        /*0008*/ 	.dword	__unnamed_1
	.align		8
        /*0010*/ 	.dword	__unnamed_2
	.align		8
        /*0018*/ 	.dword	_ZN40_INTERNAL_dea8e2a3_4_k_cu_751139dd_310414cuda3std3__45__cpo5beginE
	.align		8
        /*0020*/ 	.dword	_ZN40_INTERNAL_dea8e2a3_4_k_cu_751139dd_310414cuda3std3__45__cpo3endE
	.align		8
        /*0028*/ 	.dword	_ZN40_INTERNAL_dea8e2a3_4_k_cu_751139dd_310414cuda3std3__45__cpo6cbeginE
	.align		8
        /*0030*/ 	.dword	_ZN40_INTERNAL_dea8e2a3_4_k_cu_751139dd_310414cuda3std3__45__cpo4cendE
	.align		8
        /*0038*/ 	.dword	_ZN40_INTERNAL_dea8e2a3_4_k_cu_751139dd_310414cuda3std3__442_GLOBAL__N__dea8e2a3_4_k_cu_751139dd_310416ignoreE
	.align		8
        /*0040*/ 	.dword	_ZN40_INTERNAL_dea8e2a3_4_k_cu_751139dd_310414cuda3std3__419piecewise_constructE
	.align		8
        /*0048*/ 	.dword	_ZN40_INTERNAL_dea8e2a3_4_k_cu_751139dd_310414cuda3std3__48in_placeE
	.align		8
        /*0050*/ 	.dword	_ZN40_INTERNAL_dea8e2a3_4_k_cu_751139dd_310414cuda3std6ranges3__45__cpo4swapE
	.align		8
        /*0058*/ 	.dword	_ZN40_INTERNAL_dea8e2a3_4_k_cu_751139dd_310414cuda3std6ranges3__45__cpo9iter_moveE
	.align		8
        /*0060*/ 	.dword	_ZN40_INTERNAL_dea8e2a3_4_k_cu_751139dd_310414cute7productE
	.align		8
        /*0068*/ 	.dword	_ZN40_INTERNAL_dea8e2a3_4_k_cu_751139dd_310414cute1_E
	.align		8
        /*0070*/ 	.dword	$str$25
	.align		8
        /*0078*/ 	.dword	$str$26
	.align		8
        /*0080*/ 	.dword	$str$27
	.align		8
        /*0088*/ 	.dword	$str$28


//--------------------- .text._ZN7cutlass13device_kernelINS_4gemm6kernel13GemmUniversalIN4cute5tupleIJiiiiEEENS1_10collective13CollectiveMmaINS1_35MainloopSm100TmaUmmaWarpSpecializedILi8ELi2ELi4ENS5_IJNS4_1CILi1EEESB_SB_EEEEENS5_IJNSA_ILi64EEENSA_ILi128EEESF_EEENS_12float_e4m3_tENS5_IJSB_llEEESH_NS5_IJlSB_lEEENS4_8TiledMMAINS4_8MMA_AtomIJNS4_10MMA_TraitsINS4_19SM100_MMA_F8F6F4_SSEJSH_SH_fSE_SF_NS4_17integral_constantINS4_4UMMA5MajorELSQ_1EEENSO_ISQ_LSQ_0EEENSO_INSP_7ScaleInELST_0EEESU_EEEEEENS4_6LayoutISC_NS5_IJNSA_ILi0EEESY_SY_EEEEENS5_IJNS4_10UnderscoreES11_S11_EEEEENS4_13SM90_TMA_LOADENS4_14ComposedLayoutINS4_7SwizzleILi2ELi4ELi3EEENS4_18smem_ptr_flag_bitsILi8EEENSX_INS5_IJSE_NSA_ILi8EEEEEENS5_IJSB_SE_EEEEEEEvNS4_8identityES14_NS15_INS16_ILi3ELi4ELi3EEES19_NSX_INS5_IJS1A_SF_EEENS5_IJSF_SB_EEEEEEEvS1F_EENS_8epilogue10collective18CollectiveEpilogueINS1M_23Sm100TmaWarpSpecializedILi2ELi2ELi32ELb0ELb0EEEJSG_NS5_IJNSX_ISE_SB_EES1R_EEESH_SJ_SH_SJ_NS1M_6fusion15FusionCallbacksIS1Q_NS1T_17LinearCombinationISH_fSH_fLNS_15FloatRoundStyleE2EEESG_S1S_JEEENS4_5SM1004TMEM4LOAD26SM100_TMEM_LOAD_16dp32b32xES14_NS15_IS17_S19_NSX_INS5_IJS1A_SE_EEENS5_IJSE_SB_EEEEEEENS4_39AutoVectorizingCopyWithAssumedAlignmentILi128EEENS4_14SM90_TMA_STOREES26_S28_S28_EEEvvEEEEvNT_6ParamsE --------------------------
	.section	.text._ZN7cutlass13device_kernelINS_4gemm6kernel13GemmUniversalIN4cute5tupleIJiiiiEEENS1_10collective13CollectiveMmaINS1_35MainloopSm100TmaUmmaWarpSpecializedILi8ELi2ELi4ENS5_IJNS4_1CILi1EEESB_SB_EEEEENS5_IJNSA_ILi64EEENSA_ILi128EEESF_EEENS_12float_e4m3_tENS5_IJSB_llEEESH_NS5_IJlSB_lEEENS4_8TiledMMAINS4_8MMA_AtomIJNS4_10MMA_TraitsINS4_19SM100_MMA_F8F6F4_SSEJSH_SH_fSE_SF_NS4_17integral_constantINS4_4UMMA5MajorELSQ_1EEENSO_ISQ_LSQ_0EEENSO_INSP_7ScaleInELST_0EEESU_EEEEEENS4_6LayoutISC_NS5_IJNSA_ILi0EEESY_SY_EEEEENS5_IJNS4_10UnderscoreES11_S11_EEEEENS4_13SM90_TMA_LOADENS4_14ComposedLayoutINS4_7SwizzleILi2ELi4ELi3EEENS4_18smem_ptr_flag_bitsILi8EEENSX_INS5_IJSE_NSA_ILi8EEEEEENS5_IJSB_SE_EEEEEEEvNS4_8identityES14_NS15_INS16_ILi3ELi4ELi3EEES19_NSX_INS5_IJS1A_SF_EEENS5_IJSF_SB_EEEEEEEvS1F_EENS_8epilogue10collective18CollectiveEpilogueINS1M_23Sm100TmaWarpSpecializedILi2ELi2ELi32ELb0ELb0EEEJSG_NS5_IJNSX_ISE_SB_EES1R_EEESH_SJ_SH_SJ_NS1M_6fusion15FusionCallbacksIS1Q_NS1T_17LinearCombinationISH_fSH_fLNS_15FloatRoundStyleE2EEESG_S1S_JEEENS4_5SM1004TMEM4LOAD26SM100_TMEM_LOAD_16dp32b32xES14_NS15_IS17_S19_NSX_INS5_IJS1A_SE_EEENS5_IJSE_SB_EEEEEEENS4_39AutoVectorizingCopyWithAssumedAlignmentILi128EEENS4_14SM90_TMA_STOREES26_S28_S28_EEEvvEEEEvNT_6ParamsE,"ax",@progbits
	.align	128
.text._ZN7cutlass13device_kernelINS_4gemm6kernel13GemmUniversalIN4cute5tupleIJiiiiEEENS1_10collective13CollectiveMmaINS1_35MainloopSm100TmaUmmaWarpSpecializedILi8ELi2ELi4ENS5_IJNS4_1CILi1EEESB_SB_EEEEENS5_IJNSA_ILi64EEENSA_ILi128EEESF_EEENS_12float_e4m3_tENS5_IJSB_llEEESH_NS5_IJlSB_lEEENS4_8TiledMMAINS4_8MMA_AtomIJNS4_10MMA_TraitsINS4_19SM100_MMA_F8F6F4_SSEJSH_SH_fSE_SF_NS4_17integral_constantINS4_4UMMA5MajorELSQ_1EEENSO_ISQ_LSQ_0EEENSO_INSP_7ScaleInELST_0EEESU_EEEEEENS4_6LayoutISC_NS5_IJNSA_ILi0EEESY_SY_EEEEENS5_IJNS4_10UnderscoreES11_S11_EEEEENS4_13SM90_TMA_LOADENS4_14ComposedLayoutINS4_7SwizzleILi2ELi4ELi3EEENS4_18smem_ptr_flag_bitsILi8EEENSX_INS5_IJSE_NSA_ILi8EEEEEENS5_IJSB_SE_EEEEEEEvNS4_8identityES14_NS15_INS16_ILi3ELi4ELi3EEES19_NSX_INS5_IJS1A_SF_EEENS5_IJSF_SB_EEEEEEEvS1F_EENS_8epilogue10collective18CollectiveEpilogueINS1M_23Sm100TmaWarpSpecializedILi2ELi2ELi32ELb0ELb0EEEJSG_NS5_IJNSX_ISE_SB_EES1R_EEESH_SJ_SH_SJ_NS1M_6fusion15FusionCallbacksIS1Q_NS1T_17LinearCombinationISH_fSH_fLNS_15FloatRoundStyleE2EEESG_S1S_JEEENS4_5SM1004TMEM4LOAD26SM100_TMEM_LOAD_16dp32b32xES14_NS15_IS17_S19_NSX_INS5_IJS1A_SE_EEENS5_IJSE_SB_EEEEEEENS4_39AutoVectorizingCopyWithAssumedAlignmentILi128EEENS4_14SM90_TMA_STOREES26_S28_S28_EEEvvEEEEvNT_6ParamsE:
        .type           _ZN7cutlass13device_kernelINS_4gemm6kernel13GemmUniversalIN4cute5tupleIJiiiiEEENS1_10collective13CollectiveMmaINS1_35MainloopSm100TmaUmmaWarpSpecializedILi8ELi2ELi4ENS5_IJNS4_1CILi1EEESB_SB_EEEEENS5_IJNSA_ILi64EEENSA_ILi128EEESF_EEENS_12float_e4m3_tENS5_IJSB_llEEESH_NS5_IJlSB_lEEENS4_8TiledMMAINS4_8MMA_AtomIJNS4_10MMA_TraitsINS4_19SM100_MMA_F8F6F4_SSEJSH_SH_fSE_SF_NS4_17integral_constantINS4_4UMMA5MajorELSQ_1EEENSO_ISQ_LSQ_0EEENSO_INSP_7ScaleInELST_0EEESU_EEEEEENS4_6LayoutISC_NS5_IJNSA_ILi0EEESY_SY_EEEEENS5_IJNS4_10UnderscoreES11_S11_EEEEENS4_13SM90_TMA_LOADENS4_14ComposedLayoutINS4_7SwizzleILi2ELi4ELi3EEENS4_18smem_ptr_flag_bitsILi8EEENSX_INS5_IJSE_NSA_ILi8EEEEEENS5_IJSB_SE_EEEEEEEvNS4_8identityES14_NS15_INS16_ILi3ELi4ELi3EEES19_NSX_INS5_IJS1A_SF_EEENS5_IJSF_SB_EEEEEEEvS1F_EENS_8epilogue10collective18CollectiveEpilogueINS1M_23Sm100TmaWarpSpecializedILi2ELi2ELi32ELb0ELb0EEEJSG_NS5_IJNSX_ISE_SB_EES1R_EEESH_SJ_SH_SJ_NS1M_6fusion15FusionCallbacksIS1Q_NS1T_17LinearCombinationISH_fSH_fLNS_15FloatRoundStyleE2EEESG_S1S_JEEENS4_5SM1004TMEM4LOAD26SM100_TMEM_LOAD_16dp32b32xES14_NS15_IS17_S19_NSX_INS5_IJS1A_SE_EEENS5_IJSE_SB_EEEEEEENS4_39AutoVectorizingCopyWithAssumedAlignmentILi128EEENS4_14SM90_TMA_STOREES26_S28_S28_EEEvvEEEEvNT_6ParamsE,@function
        .size           _ZN7cutlass13device_kernelINS_4gemm6kernel13GemmUniversalIN4cute5tupleIJiiiiEEENS1_10collective13CollectiveMmaINS1_35MainloopSm100TmaUmmaWarpSpecializedILi8ELi2ELi4ENS5_IJNS4_1CILi1EEESB_SB_EEEEENS5_IJNSA_ILi64EEENSA_ILi128EEESF_EEENS_12float_e4m3_tENS5_IJSB_llEEESH_NS5_IJlSB_lEEENS4_8TiledMMAINS4_8MMA_AtomIJNS4_10MMA_TraitsINS4_19SM100_MMA_F8F6F4_SSEJSH_SH_fSE_SF_NS4_17integral_constantINS4_4UMMA5MajorELSQ_1EEENSO_ISQ_LSQ_0EEENSO_INSP_7ScaleInELST_0EEESU_EEEEEENS4_6LayoutISC_NS5_IJNSA_ILi0EEESY_SY_EEEEENS5_IJNS4_10UnderscoreES11_S11_EEEEENS4_13SM90_TMA_LOADENS4_14ComposedLayoutINS4_7SwizzleILi2ELi4ELi3EEENS4_18smem_ptr_flag_bitsILi8EEENSX_INS5_IJSE_NSA_ILi8EEEEEENS5_IJSB_SE_EEEEEEEvNS4_8identityES14_NS15_INS16_ILi3ELi4ELi3EEES19_NSX_INS5_IJS1A_SF_EEENS5_IJSF_SB_EEEEEEEvS1F_EENS_8epilogue10collective18CollectiveEpilogueINS1M_23Sm100TmaWarpSpecializedILi2ELi2ELi32ELb0ELb0EEEJSG_NS5_IJNSX_ISE_SB_EES1R_EEESH_SJ_SH_SJ_NS1M_6fusion15FusionCallbacksIS1Q_NS1T_17LinearCombinationISH_fSH_fLNS_15FloatRoundStyleE2EEESG_S1S_JEEENS4_5SM1004TMEM4LOAD26SM100_TMEM_LOAD_16dp32b32xES14_NS15_IS17_S19_NSX_INS5_IJS1A_SE_EEENS5_IJSE_SB_EEEEEEENS4_39AutoVectorizingCopyWithAssumedAlignmentILi128EEENS4_14SM90_TMA_STOREES26_S28_S28_EEEvvEEEEvNT_6ParamsE,(.L_x_154 - _ZN7cutlass13device_kernelINS_4gemm6kernel13GemmUniversalIN4cute5tupleIJiiiiEEENS1_10collective13CollectiveMmaINS1_35MainloopSm100TmaUmmaWarpSpecializedILi8ELi2ELi4ENS5_IJNS4_1CILi1EEESB_SB_EEEEENS5_IJNSA_ILi64EEENSA_ILi128EEESF_EEENS_12float_e4m3_tENS5_IJSB_llEEESH_NS5_IJlSB_lEEENS4_8TiledMMAINS4_8MMA_AtomIJNS4_10MMA_TraitsINS4_19SM100_MMA_F8F6F4_SSEJSH_SH_fSE_SF_NS4_17integral_constantINS4_4UMMA5MajorELSQ_1EEENSO_ISQ_LSQ_0EEENSO_INSP_7ScaleInELST_0EEESU_EEEEEENS4_6LayoutISC_NS5_IJNSA_ILi0EEESY_SY_EEEEENS5_IJNS4_10UnderscoreES11_S11_EEEEENS4_13SM90_TMA_LOADENS4_14ComposedLayoutINS4_7SwizzleILi2ELi4ELi3EEENS4_18smem_ptr_flag_bitsILi8EEENSX_INS5_IJSE_NSA_ILi8EEEEEENS5_IJSB_SE_EEEEEEEvNS4_8identityES14_NS15_INS16_ILi3ELi4ELi3EEES19_NSX_INS5_IJS1A_SF_EEENS5_IJSF_SB_EEEEEEEvS1F_EENS_8epilogue10collective18CollectiveEpilogueINS1M_23Sm100TmaWarpSpecializedILi2ELi2ELi32ELb0ELb0EEEJSG_NS5_IJNSX_ISE_SB_EES1R_EEESH_SJ_SH_SJ_NS1M_6fusion15FusionCallbacksIS1Q_NS1T_17LinearCombinationISH_fSH_fLNS_15FloatRoundStyleE2EEESG_S1S_JEEENS4_5SM1004TMEM4LOAD26SM100_TMEM_LOAD_16dp32b32xES14_NS15_IS17_S19_NSX_INS5_IJS1A_SE_EEENS5_IJSE_SB_EEEEEEENS4_39AutoVectorizingCopyWithAssumedAlignmentILi128EEENS4_14SM90_TMA_STOREES26_S28_S28_EEEvvEEEEvNT_6ParamsE)
        .other          _ZN7cutlass13device_kernelINS_4gemm6kernel13GemmUniversalIN4cute5tupleIJiiiiEEENS1_10collective13CollectiveMmaINS1_35MainloopSm100TmaUmmaWarpSpecializedILi8ELi2ELi4ENS5_IJNS4_1CILi1EEESB_SB_EEEEENS5_IJNSA_ILi64EEENSA_ILi128EEESF_EEENS_12float_e4m3_tENS5_IJSB_llEEESH_NS5_IJlSB_lEEENS4_8TiledMMAINS4_8MMA_AtomIJNS4_10MMA_TraitsINS4_19SM100_MMA_F8F6F4_SSEJSH_SH_fSE_SF_NS4_17integral_constantINS4_4UMMA5MajorELSQ_1EEENSO_ISQ_LSQ_0EEENSO_INSP_7ScaleInELST_0EEESU_EEEEEENS4_6LayoutISC_NS5_IJNSA_ILi0EEESY_SY_EEEEENS5_IJNS4_10UnderscoreES11_S11_EEEEENS4_13SM90_TMA_LOADENS4_14ComposedLayoutINS4_7SwizzleILi2ELi4ELi3EEENS4_18smem_ptr_flag_bitsILi8EEENSX_INS5_IJSE_NSA_ILi8EEEEEENS5_IJSB_SE_EEEEEEEvNS4_8identityES14_NS15_INS16_ILi3ELi4ELi3EEES19_NSX_INS5_IJS1A_SF_EEENS5_IJSF_SB_EEEEEEEvS1F_EENS_8epilogue10collective18CollectiveEpilogueINS1M_23Sm100TmaWarpSpecializedILi2ELi2ELi32ELb0ELb0EEEJSG_NS5_IJNSX_ISE_SB_EES1R_EEESH_SJ_SH_SJ_NS1M_6fusion15FusionCallbacksIS1Q_NS1T_17LinearCombinationISH_fSH_fLNS_15FloatRoundStyleE2EEESG_S1S_JEEENS4_5SM1004TMEM4LOAD26SM100_TMEM_LOAD_16dp32b32xES14_NS15_IS17_S19_NSX_INS5_IJS1A_SE_EEENS5_IJSE_SB_EEEEEEENS4_39AutoVectorizingCopyWithAssumedAlignmentILi128EEENS4_14SM90_TMA_STOREES26_S28_S28_EEEvvEEEEvNT_6ParamsE,@"STO_CUDA_ENTRY STV_DEFAULT"
_ZN7cutlass13device_kernelINS_4gemm6kernel13GemmUniversalIN4cute5tupleIJiiiiEEENS1_10collective13CollectiveMmaINS1_35MainloopSm100TmaUmmaWarpSpecializedILi8ELi2ELi4ENS5_IJNS4_1CILi1EEESB_SB_EEEEENS5_IJNSA_ILi64EEENSA_ILi128EEESF_EEENS_12float_e4m3_tENS5_IJSB_llEEESH_NS5_IJlSB_lEEENS4_8TiledMMAINS4_8MMA_AtomIJNS4_10MMA_TraitsINS4_19SM100_MMA_F8F6F4_SSEJSH_SH_fSE_SF_NS4_17integral_constantINS4_4UMMA5MajorELSQ_1EEENSO_ISQ_LSQ_0EEENSO_INSP_7ScaleInELST_0EEESU_EEEEEENS4_6LayoutISC_NS5_IJNSA_ILi0EEESY_SY_EEEEENS5_IJNS4_10UnderscoreES11_S11_EEEEENS4_13SM90_TMA_LOADENS4_14ComposedLayoutINS4_7SwizzleILi2ELi4ELi3EEENS4_18smem_ptr_flag_bitsILi8EEENSX_INS5_IJSE_NSA_ILi8EEEEEENS5_IJSB_SE_EEEEEEEvNS4_8identityES14_NS15_INS16_ILi3ELi4ELi3EEES19_NSX_INS5_IJS1A_SF_EEENS5_IJSF_SB_EEEEEEEvS1F_EENS_8epilogue10collective18CollectiveEpilogueINS1M_23Sm100TmaWarpSpecializedILi2ELi2ELi32ELb0ELb0EEEJSG_NS5_IJNSX_ISE_SB_EES1R_EEESH_SJ_SH_SJ_NS1M_6fusion15FusionCallbacksIS1Q_NS1T_17LinearCombinationISH_fSH_fLNS_15FloatRoundStyleE2EEESG_S1S_JEEENS4_5SM1004TMEM4LOAD26SM100_TMEM_LOAD_16dp32b32xES14_NS15_IS17_S19_NSX_INS5_IJS1A_SE_EEENS5_IJSE_SB_EEEEEEENS4_39AutoVectorizingCopyWithAssumedAlignmentILi128EEENS4_14SM90_TMA_STOREES26_S28_S28_EEEvvEEEEvNT_6ParamsE:
[----:B------:R-:W1:Y:S01]  /*0000*/  LDC R1, c[0x0][0x37c] ;  /* 0x0000df00ff017b82 */ /* 0x000e620000000800 */
[----:B------:R-:W2:Y:S01]  /*0010*/  S2R R108, SR_TID.X ;  /* 0x00000000006c7919 */ /* 0x000ea20000002100 */
[----:B------:R-:W3:Y:S01]  /*0020*/  LDCU.64 UR4, c[0x0][0x890] ;  /* 0x00011200ff0477ac */ /* 0x000ee20008000a00 */
[----:B------:R-:W-:Y:S02]  /*0030*/  PRMT R95, RZ, 0x7610, R95 ;  /* 0x00007610ff5f7816 */ /* 0x000fe4000000005f */
[----:B------:R-:W-:Y:S01]  /*0040*/  ELECT P5, URZ, PT ;  /* 0x0000000000ff782f */ /* 0x000fe200038a0000 */
[----:B------:R-:W4:Y:S01]  /*0050*/  LDCU.64 UR46, c[0x0][0x358] ;  /* 0x00006b00ff2e77ac */ /* 0x000f220008000a00 */
[----:B---3--:R-:W-:-:S04]  /*0060*/  UISETP.NE.U32.AND UP0, UPT, UR4, URZ, UPT ;  /* 0x000000ff0400728c */ /* 0x008fc8000bf05070 */
[----:B------:R-:W-:Y:S01]  /*0070*/  UISETP.NE.AND.EX UP0, UPT, UR5, URZ, UPT, UP0 ;  /* 0x000000ff0500728c */ /* 0x000fe2000bf05300 */
[----:B--2---:R-:W-:-:S05]  /*0080*/  SHF.R.U32.HI R101, RZ, 0x5, R108 ;  /* 0x00000005ff657819 */ /* 0x004fca000001166c */
[----:B------:R-:W2:Y:S02]  /*0090*/  SHFL.IDX PT, R0, R101, RZ, 0x1f ;  /* 0x00001fff65007589 */ /* 0x000ea400000e0000 */
[----:B--2---:R-:W-:Y:S01]  /*00a0*/  R2UR UR8, R0 ;  /* 0x00000000000872ca */ /* 0x004fe200000e0000 */
[----:B-1--4-:R-:W-:-:S14]  /*00b0*/  BRA.U UP0, `(.L_x_0) ;  /* 0x00000001002c7547 */ /* 0x012fdc000b800000 */
[----:B------:R-:W1:Y:S02]  /*00c0*/  LDCU.64 UR6, c[0x0][0x888] ;  /* 0x00011100ff0677ac */ /* 0x000e640008000a00 */
[----:B-1----:R-:W-:-:S04]  /*00d0*/  UISETP.NE.U32.AND UP0, UPT, UR6, URZ, UPT ;  /* 0x000000ff0600728c */ /* 0x002fc8000bf05070 */
[----:B------:R-:W-:-:S09]  /*00e0*/  UISETP.NE.AND.EX UP0, UPT, UR7, URZ, UPT, UP0 ;  /* 0x000000ff0700728c */ /* 0x000fd2000bf05300 */
[----:B------:R-:W-:Y:S05]  /*00f0*/  BRA.U !UP0, `(.L_x_1) ;  /* 0x0000000108107547 */ /* 0x000fea000b800000 */
[----:B------:R-:W1:Y:S02]  /*0100*/  LDC.64 R2, c[0x0][0x888] ;  /* 0x00022200ff027b82 */ /* 0x000e640000000a00 */
[----:B-1----:R1:W5:Y:S01]  /*0110*/  LDG.E R49, desc[UR46][R2.64] ;  /* 0x0000002e02317981 */ /* 0x002362000c1e1900 */
[----:B------:R-:W-:Y:S01]  /*0120*/  HFMA2 R95, -RZ, RZ, 0, 5.9604644775390625e-08 ;  /* 0x00000001ff5f7431 */ /* 0x000fe200000001ff */
[----:B------:R-:W-:Y:S05]  /*0130*/  BRA `(.L_x_0) ;  /* 0x00000000000c7947 */ /* 0x000fea0003800000 */
.L_x_1:
[----:B------:R-:W1:Y:S01]  /*0140*/  LDCU UR6, c[0x0][0x880] ;  /* 0x00011000ff0677ac */ /* 0x000e620008000800 */
[----:B------:R-:W-:Y:S01]  /*0150*/  HFMA2 R95, -RZ, RZ, 0, 5.9604644775390625e-08 ;  /* 0x00000001ff5f7431 */ /* 0x000fe200000001ff */
[----:B-1----:R-:W-:-:S07]  /*0160*/  MOV R49, UR6 ;  /* 0x0000000600317c02 */ /* 0x002fce0008000f00 */
.L_x_0:
[----:B------:R-:W2:Y:S02]  /*0170*/  LDCU.64 UR6, c[0x0][0x8b0] ;  /* 0x00011600ff0677ac */ /* 0x000ea40008000a00 */
[----:B--2---:R-:W-:-:S04]  /*0180*/  UISETP.NE.U32.AND UP0, UPT, UR6, URZ, UPT ;  /* 0x000000ff0600728c */ /* 0x004fc8000bf05070 */
[----:B------:R-:W-:-:S09]  /*0190*/  UISETP.NE.AND.EX UP0, UPT, UR7, URZ, UPT, UP0 ;  /* 0x000000ff0700728c */ /* 0x000fd2000bf05300 */
[----:B------:R-:W-:Y:S05]  /*01a0*/  BRA.U UP0, `(.L_x_2) ;  /* 0x0000000100247547 */ /* 0x000fea000b800000 */
[----:B------:R-:W2:Y:S02]  /*01b0*/  LDCU.64 UR6, c[0x0][0x8a8] ;  /* 0x00011500ff0677ac */ /* 0x000ea40008000a00 */
[----:B--2---:R-:W-:-:S04]  /*01c0*/  UISETP.NE.U32.AND UP0, UPT, UR6, URZ, UPT ;  /* 0x000000ff0600728c */ /* 0x004fc8000bf05070 */
[----:B------:R-:W-:-:S09]  /*01d0*/  UISETP.NE.AND.EX UP0, UPT, UR7, URZ, UPT, UP0 ;  /* 0x000000ff0700728c */ /* 0x000fd2000bf05300 */
[----:B------:R-:W-:Y:S05]  /*01e0*/  BRA.U !UP0, `(.L_x_3) ;  /* 0x00000001080c7547 */ /* 0x000fea000b800000 */
[----:B-1----:R-:W1:Y:S02]  /*01f0*/  LDC.64 R2, c[0x0][0x8a8] ;  /* 0x00022a00ff027b82 */ /* 0x002e640000000a00 */
[----:B-1----:R2:W5:Y:S01]  /*0200*/  LDG.E R47, desc[UR46][R2.64] ;  /* 0x0000002e022f7981 */ /* 0x002562000c1e1900 */
[----:B------:R-:W-:Y:S05]  /*0210*/  BRA `(.L_x_2) ;  /* 0x0000000000087947 */ /* 0x000fea0003800000 */
.L_x_3:
[----:B------:R-:W2:Y:S02]  /*0220*/  LDCU UR6, c[0x0][0x8a0] ;  /* 0x00011400ff0677ac */ /* 0x000ea40008000800 */
[----:B--2---:R-:W-:Y:S02]  /*0230*/  MOV R47, UR6 ;  /* 0x00000006002f7c02 */ /* 0x004fe40008000f00 */
.L_x_2:
[----:B------:R-:W-:Y:S01]  /*0240*/  IMAD.U32 R0, RZ, RZ, UR8 ;  /* 0x00000008ff007e24 */ /* 0x000fe2000f8e00ff */
[----:B------:R-:W-:Y:S04]  /*0250*/  BSSY.RECONVERGENT B0, `(.L_x_4) ;  /* 0x000000c000007945 */ /* 0x000fe80003800200 */
[C---:B------:R-:W-:Y:S02]  /*0260*/  ISETP.NE.OR P1, PT, R0.reuse, 0x1, !P5 ;  /* 0x000000010000780c */ /* 0x040fe40006f25670 */
[----:B------:R-:W-:-:S11]  /*0270*/  ISETP.NE.OR P0, PT, R0, 0x3, !P5 ;  /* 0x000000030000780c */ /* 0x000fd60006f05670 */
[----:B------:R-:W-:Y:S05]  /*0280*/  @P1 BRA `(.L_x_5) ;  /* 0x0000000000201947 */ /* 0x000fea0003800000 */
[----:B------:R-:W3:Y:S02]  /*0290*/  LDCU.64 UR6, c[0x0][0x348] ;  /* 0x00006900ff0677ac */ /* 0x000ee40008000a00 */
[----:B---3--:R-:W-:Y:S02]  /*02a0*/  UIADD3 UR10, UP1, UPT, UR6, 0x80, URZ ;  /* 0x00000080060a7890 */ /* 0x008fe4000ff3e0ff */
[----:B------:R-:W-:Y:S02]  /*02b0*/  UIADD3 UR6, UP0, UPT, UR6, 0x180, URZ ;  /* 0x0000018006067890 */ /* 0x000fe4000ff1e0ff */
[----:B------:R-:W-:Y:S02]  /*02c0*/  UIADD3.X UR11, UPT, UPT, URZ, UR7, URZ, UP1, !UPT ;  /* 0x00000007ff0b7290 */ /* 0x000fe40008ffe4ff */
[----:B------:R-:W-:-:S07]  /*02d0*/  UIADD3.X UR7, UPT, UPT, URZ, UR7, URZ, UP0, !UPT ;  /* 0x00000007ff077290 */ /* 0x000fce00087fe4ff */
[----:B------:R3:W-:Y:S02]  /*02e0*/  UTMACCTL.PF [UR10] ;  /* 0x000000000a0079b9 */ /* 0x0007e40008040000 */
[----:B------:R3:W-:Y:S02]  /*02f0*/  UTMACCTL.PF [UR6] ;  /* 0x00000000060079b9 */ /* 0x0007e40008040000 */
[----:B---3--:R-:W-:Y:S01]  /*0300*/  NOP ;  /* 0x0000000000007918 */ /* 0x008fe20000000000 */
.L_x_5:
[----:B------:R-:W-:Y:S05]  /*0310*/  BSYNC.RECONVERGENT B0 ;  /* 0x0000000000007941 */ /* 0x000fea0003800200 */
.L_x_4:
[----:B------:R-:W-:Y:S04]  /*0320*/  BSSY.RECONVERGENT B0, `(.L_x_6) ;  /* 0x000000a000007945 */ /* 0x000fe80003800200 */
        /* <DEDUP_REMOVED lines=9> */
.L_x_7:
[----:B------:R-:W-:Y:S05]  /*03c0*/  BSYNC.RECONVERGENT B0 ;  /* 0x0000000000007941 */ /* 0x000fea0003800200 */
.L_x_6:
[----:B------:R-:W3:Y:S01]  /*03d0*/  LDCU.64 UR6, c[0x0][0x888] ;  /* 0x00011100ff0677ac */ /* 0x000ee20008000a00 */
[----:B------:R-:W-:Y:S02]  /*03e0*/  UISETP.EQ.U32.AND UP1, UPT, UR4, URZ, UPT ;  /* 0x000000ff0400728c */ /* 0x000fe4000bf22070 */
[----:B------:R-:W-:Y:S02]  /*03f0*/  UPLOP3.LUT UP2, UPT, UPT, UPT, UPT, 0x80, 0x8 ;  /* 0x000000000008789c */ /* 0x000fe40003f4f070 */
[----:B---3--:R-:W-:-:S04]  /*0400*/  UISETP.NE.U32.AND UP0, UPT, UR6, URZ, UPT ;  /* 0x000000ff0600728c */ /* 0x008fc8000bf05070 */
[----:B------:R-:W-:-:S04]  /*0410*/  UISETP.NE.AND.EX UP0, UPT, UR7, URZ, UPT, UP0 ;  /* 0x000000ff0700728c */ /* 0x000fc8000bf05300 */
[----:B------:R-:W-:-:S04]  /*0420*/  UISETP.EQ.OR.EX UP3, UPT, UR5, URZ, !UP0, UP1 ;  /* 0x000000ff0500728c */ /* 0x000fc8000c762710 */
[----:B------:R-:W-:-:S05]  /*0430*/  UP2UR UR50, UPR, URZ, 0x8 ;  /* 0x00000008ff327883 */ /* 0x000fca0008000000 */
[----:B------:R-:W-:Y:S07]  /*0440*/  BRA.U !UP3, `(.L_x_8) ;  /* 0x000000010b207547 */ /* 0x000fee000b800000 */
[----:B------:R-:W-:Y:S01]  /*0450*/  UISETP.NE.U32.AND UP2, UPT, UR4, URZ, UPT ;  /* 0x000000ff0400728c */ /* 0x000fe2000bf45070 */
[----:B-----5:R-:W-:Y:S01]  /*0460*/  FSETP.NEU.AND P0, PT, R49, RZ, PT ;  /* 0x000000ff3100720b */ /* 0x020fe20003f0d000 */
[----:B------:R-:W-:Y:S02]  /*0470*/  USEL UR4, URZ, 0xffffffff, UP0 ;  /* 0xffffffffff047887 */ /* 0x000fe40008000000 */
[----:B------:R-:W-:-:S10]  /*0480*/  UISETP.NE.AND.EX UP2, UPT, UR5, URZ, UPT, UP2 ;  /* 0x000000ff0500728c */ /* 0x000fd4000bf45320 */
[----:B------:R-:W-:Y:S01]  /*0490*/  VOTEU.ANY UP1, P0 ;  /* 0x0000000000ff7886 */ /* 0x000fe20000020100 */
[----:B------:R-:W-:-:S04]  /*04a0*/  @!UP2 USEL UR4, URZ, 0xffffffff, UP1 ;  /* 0xffffffffff04a887 */ /* 0x000fc80008800000 */
[----:B------:R-:W-:-:S04]  /*04b0*/  ULOP3.LUT UR4, UR4, 0x1, URZ, 0xc0, !UPT ;  /* 0x0000000104047892 */ /* 0x000fc8000f8ec0ff */
[----:B------:R-:W-:-:S11]  /*04c0*/  UISETP.NE.U32.AND UP2, UPT, UR4, 0x1, UPT ;  /* 0x000000010400788c */ /* 0x000fd6000bf45070 */
.L_x_8:
[----:B-12---:R-:W1:Y:S01]  /*04d0*/  SHFL.IDX PT, R2, R101, RZ, 0x1f ;  /* 0x00001fff65027589 */ /* 0x006e6200000e0000 */
[----:B------:R-:W-:-:S04]  /*04e0*/  UISETP.NE.AND UP1, UPT, UR8, 0x2, UPT ;  /* 0x000000020800788c */ /* 0x000fc8000bf25270 */
[----:B------:R-:W-:Y:S01]  /*04f0*/  USEL UR6, URZ, 0x1, UP1 ;  /* 0x00000001ff067887 */ /* 0x000fe20008800000 */
[----:B-1----:R-:W-:-:S13]  /*0500*/  ISETP.NE.AND P0, PT, R2, RZ, PT ;  /* 0x000000ff0200720c */ /* 0x002fda0003f05270 */
[----:B------:R-:W-:Y:S05]  /*0510*/  @P0 BRA `(.L_x_9) ;  /* 0x0000000000680947 */ /* 0x000fea0003800000 */
[----:B------:R-:W1:Y:S01]  /*0520*/  S2UR UR5, SR_CgaCtaId ;  /* 0x00000000000579c3 */ /* 0x000e620000008800 */
[----:B------:R-:W-:Y:S01]  /*0530*/  UMOV UR7, 0x400 ;  /* 0x0000040000077882 */ /* 0x000fe20000000000 */
[----:B------:R-:W-:Y:S01]  /*0540*/  UMOV UR4, 0x1 ;  /* 0x0000000100047882 */ /* 0x000fe20000000000 */
[----:B------:R-:W-:Y:S01]  /*0550*/  ELECT P0, URZ, PT ;  /* 0x0000000000ff782f */ /* 0x000fe20003800000 */
[----:B------:R-:W-:-:S04]  /*0560*/  UIADD3 UR10, UPT, UPT, -UR4, 0x100000, URZ ;  /* 0x00100000040a7890 */ /* 0x000fc8000fffe1ff */
[----:B------:R-:W-:Y:S02]  /*0570*/  USHF.L.U32 UR11, UR10, 0xb, URZ ;  /* 0x0000000b0a0b7899 */ /* 0x000fe400080006ff */
[----:B------:R-:W-:Y:S02]  /*0580*/  USHF.L.U32 UR10, UR10, 0x1, URZ ;  /* 0x000000010a0a7899 */ /* 0x000fe400080006ff */
[----:B-1----:R-:W-:Y:S01]  /*0590*/  ULEA UR5, UR5, UR7, 0x18 ;  /* 0x0000000705057291 */ /* 0x002fe2000f8ec0ff */
[----:B------:R-:W1:Y:S11]  /*05a0*/  FENCE.VIEW.ASYNC.S ;  /* 0x00000000000073c6 */ /* 0x000e760000000000 */
[----:B-1----:R1:W2:Y:S01]  /*05b0*/  SYNCS.EXCH.64 URZ, [UR5], UR10 ;  /* 0x0000000a05ff75b2 */ /* 0x0022a20008000100 */
[----:B------:R1:W3:Y:S01]  /*05c0*/  SYNCS.EXCH.64 URZ, [UR5+0x40], UR10 ;  /* 0x0000400a05ff75b2 */ /* 0x0002e20008000100 */
[----:B------:R1:W4:Y:S01]  /*05d0*/  SYNCS.EXCH.64 URZ, [UR5+0x8], UR10 ;  /* 0x0000080a05ff75b2 */ /* 0x0003220008000100 */
[----:B------:R1:W1:Y:S01]  /*05e0*/  SYNCS.EXCH.64 URZ, [UR5+0x48], UR10 ;  /* 0x0000480a05ff75b2 */ /* 0x0002620008000100 */
        /* <DEDUP_REMOVED lines=12> */
[----:B------:R-:W-:Y:S01]  /*06b0*/  NOP ;  /* 0x0000000000007918 */ /* 0x000fe20000000000 */
.L_x_9:
[----:B------:R-:W2:Y:S01]  /*06c0*/  SHFL.IDX PT, R2, R101, RZ, 0x1f ;  /* 0x00001fff65027589 */ /* 0x000ea200000e0000 */
[----:B------:R-:W-:Y:S01]  /*06d0*/  NOP ;  /* 0x0000000000007918 */ /* 0x000fe20000000000 */
[----:B--2---:R-:W-:-:S13]  /*06e0*/  ISETP.NE.AND P0, PT, R2, 0x1, PT ;  /* 0x000000010200780c */ /* 0x004fda0003f05270 */
[----:B------:R-:W-:Y:S05]  /*06f0*/  @P0 BRA `(.L_x_10) ;  /* 0x0000000000480947 */ /* 0x000fea0003800000 */
[----:B------:R-:W2:Y:S01]  /*0700*/  S2UR UR7, SR_CgaCtaId ;  /* 0x00000000000779c3 */ /* 0x000ea20000008800 */
[----:B------:R-:W-:Y:S01]  /*0710*/  UMOV UR9, 0x400 ;  /* 0x0000040000097882 */ /* 0x000fe20000000000 */
[----:B-1----:R-:W-:Y:S01]  /*0720*/  UMOV UR5, 0x20 ;  /* 0x0000002000057882 */ /* 0x002fe20000000000 */
[----:B------:R-:W-:Y:S01]  /*0730*/  UMOV UR4, 0x80 ;  /* 0x0000008000047882 */ /* 0x000fe20000000000 */
[----:B------:R-:W-:-:S04]  /*0740*/  UIADD3 UR10, UPT, UPT, -UR5, 0x100000, URZ ;  /* 0x00100000050a7890 */ /* 0x000fc8000fffe1ff */
[----:B------:R-:W-:Y:S02]  /*0750*/  USHF.L.U32 UR11, UR10, 0xb, URZ ;  /* 0x0000000b0a0b7899 */ /* 0x000fe400080006ff */
[----:B------:R-:W-:Y:S02]  /*0760*/  USHF.L.U32 UR10, UR10, 0x1, URZ ;  /* 0x000000010a0a7899 */ /* 0x000fe400080006ff */
[----:B------:R-:W-:-:S04]  /*0770*/  UIADD3 UR4, UPT, UPT, -UR4, 0x100000, URZ ;  /* 0x0010000004047890 */ /* 0x000fc8000fffe1ff */
[----:B------:R-:W-:Y:S02]  /*0780*/  USHF.L.U32 UR5, UR4, 0xb, URZ ;  /* 0x0000000b04057899 */ /* 0x000fe400080006ff */
[----:B------:R-:W-:Y:S01]  /*0790*/  USHF.L.U32 UR4, UR4, 0x1, URZ ;  /* 0x0000000104047899 */ /* 0x000fe200080006ff */
[----:B------:R-:W-:Y:S01]  /*07a0*/  ELECT P0, URZ, PT ;  /* 0x0000000000ff782f */ /* 0x000fe20003800000 */
[----:B--2---:R-:W-:Y:S01]  /*07b0*/  ULEA UR7, UR7, UR9, 0x18 ;  /* 0x0000000907077291 */ /* 0x004fe2000f8ec0ff */
[----:B------:R-:W1:Y:S11]  /*07c0*/  FENCE.VIEW.ASYNC.S ;  /* 0x00000000000073c6 */ /* 0x000e760000000000 */
[----:B-1----:R2:W1:Y:S01]  /*07d0*/  SYNCS.EXCH.64 URZ, [UR7+0x80], UR10 ;  /* 0x0000800a07ff75b2 */ /* 0x0024620008000100 */
[----:B------:R2:W1:Y:S01]  /*07e0*/  SYNCS.EXCH.64 URZ, [UR7+0x90], UR4 ;  /* 0x0000900407ff75b2 */ /* 0x0004620008000100 */
[----:B------:R2:W1:Y:S01]  /*07f0*/  SYNCS.EXCH.64 URZ, [UR7+0x88], UR10 ;  /* 0x0000880a07ff75b2 */ /* 0x0004620008000100 */
[----:B------:R2:W1:Y:S02]  /*0800*/  SYNCS.EXCH.64 URZ, [UR7+0x98], UR4 ;  /* 0x0000980407ff75b2 */ /* 0x0004640008000100 */
[----:B--2---:R-:W-:Y:S01]  /*0810*/  NOP ;  /* 0x0000000000007918 */ /* 0x004fe20000000000 */
.L_x_10:
[----:B------:R-:W2:Y:S01]  /*0820*/  SHFL.IDX PT, R2, R101, RZ, 0x1f ;  /* 0x00001fff65027589 */ /* 0x000ea200000e0000 */
[----:B------:R-:W-:Y:S01]  /*0830*/  NOP ;  /* 0x0000000000007918 */ /* 0x000fe20000000000 */
[----:B--2---:R-:W-:-:S13]  /*0840*/  ISETP.NE.AND P0, PT, R2, 0x3, PT ;  /* 0x000000030200780c */ /* 0x004fda0003f05270 */
[----:B------:R-:W-:Y:S05]  /*0850*/  @P0 BRA `(.L_x_11) ;  /* 0x0000000000300947 */ /* 0x000fea0003800000 */
[----:B-1----:R-:W1:Y:S01]  /*0860*/  S2UR UR5, SR_CgaCtaId ;  /* 0x00000000000579c3 */ /* 0x002e620000008800 */
        /* <DEDUP_REMOVED lines=8> */
[----:B-1----:R2:W1:Y:S01]  /*08f0*/  SYNCS.EXCH.64 URZ, [UR5+0xa0], UR10 ;  /* 0x0000a00a05ff75b2 */ /* 0x0024620008000100 */
[----:B------:R2:W1:Y:S02]  /*0900*/  SYNCS.EXCH.64 URZ, [UR5+0xa8], UR10 ;  /* 0x0000a80a05ff75b2 */ /* 0x0004640008000100 */
[----:B--2---:R-:W-:Y:S01]  /*0910*/  NOP ;  /* 0x0000000000007918 */ /* 0x004fe20000000000 */
.L_x_11:
[----:B------:R-:W2:Y:S01]  /*0920*/  SHFL.IDX PT, R2, R101, RZ, 0x1f ;  /* 0x00001fff65027589 */ /* 0x000ea200000e0000 */
[----:B------:R-:W-:Y:S01]  /*0930*/  NOP ;  /* 0x0000000000007918 */ /* 0x000fe20000000000 */
[----:B--2---:R-:W-:-:S13]  /*0940*/  ISETP.NE.AND P0, PT, R2, 0x4, PT ;  /* 0x000000040200780c */ /* 0x004fda0003f05270 */
[----:B------:R-:W-:Y:S05]  /*0950*/  @P0 BRA `(.L_x_12) ;  /* 0x00000000004c0947 */ /* 0x000fea0003800000 */
[----:B-1----:R-:W1:Y:S01]  /*0960*/  S2UR UR5, SR_CgaCtaId ;  /* 0x00000000000579c3 */ /* 0x002e620000008800 */
[----:B------:R-:W-:Y:S01]  /*0970*/  UMOV UR9, 0x100 ;  /* 0x0000010000097882 */ /* 0x000fe20000000000 */
[----:B------:R-:W-:Y:S01]  /*0980*/  UMOV UR7, 0x400 ;  /* 0x0000040000077882 */ /* 0x000fe20000000000 */
[----:B------:R-:W-:Y:S01]  /*0990*/  USEL UR9, UR9, 0xe0, UP2 ;  /* 0x000000e009097887 */ /* 0x000fe20009000000 */
[----:B------:R-:W-:Y:S01]  /*09a0*/  UMOV UR4, 0x1 ;  /* 0x0000000100047882 */ /* 0x000fe20000000000 */
[----:B------:R-:W-:Y:S01]  /*09b0*/  ELECT P0, URZ, PT ;  /* 0x0000000000ff782f */ /* 0x000fe20003800000 */
[----:B------:R-:W-:-:S04]  /*09c0*/  UIADD3 UR10, UPT, UPT, -UR4, 0x100000, URZ ;  /* 0x00100000040a7890 */ /* 0x000fc8000fffe1ff */
[----:B------:R-:W-:Y:S02]  /*09d0*/  USHF.L.U32 UR11, UR10, 0xb, URZ ;  /* 0x0000000b0a0b7899 */ /* 0x000fe400080006ff */
[----:B------:R-:W-:Y:S02]  /*09e0*/  USHF.L.U32 UR10, UR10, 0x1, URZ ;  /* 0x000000010a0a7899 */ /* 0x000fe400080006ff */
[----:B------:R-:W-:-:S04]  /*09f0*/  UIADD3 UR12, UPT, UPT, -UR9, 0x100000, URZ ;  /* 0x00100000090c7890 */ /* 0x000fc8000fffe1ff */
[----:B------:R-:W-:Y:S02]  /*0a00*/  USHF.L.U32 UR13, UR12, 0xb, URZ ;  /* 0x0000000b0c0d7899 */ /* 0x000fe400080006ff */
[----:B------:R-:W-:Y:S02]  /*0a10*/  USHF.L.U32 UR12, UR12, 0x1, URZ ;  /* 0x000000010c0c7899 */ /* 0x000fe400080006ff */
[----:B-1----:R-:W-:Y:S01]  /*0a20*/  ULEA UR5, UR5, UR7, 0x18 ;  /* 0x0000000705057291 */ /* 0x002fe2000f8ec0ff */
[----:B------:R-:W1:Y:S11]  /*0a30*/  FENCE.VIEW.ASYNC.S ;  /* 0x00000000000073c6 */ /* 0x000e760000000000 */
[----:B-1----:R2:W1:Y:S01]  /*0a40*/  SYNCS.EXCH.64 URZ, [UR5+0xb0], UR10 ;  /* 0x0000b00a05ff75b2 */ /* 0x0024620008000100 */
[----:B------:R2:W1:Y:S01]  /*0a50*/  SYNCS.EXCH.64 URZ, [UR5+0xc0], UR12 ;  /* 0x0000c00c05ff75b2 */ /* 0x0004620008000100 */
[----:B------:R2:W1:Y:S01]  /*0a60*/  SYNCS.EXCH.64 URZ, [UR5+0xb8], UR10 ;  /* 0x0000b80a05ff75b2 */ /* 0x0004620008000100 */
[----:B------:R2:W1:Y:S02]  /*0a70*/  SYNCS.EXCH.64 URZ, [UR5+0xc8], UR12 ;  /* 0x0000c80c05ff75b2 */ /* 0x0004640008000100 */
[----:B--2---:R-:W-:Y:S01]  /*0a80*/  NOP ;  /* 0x0000000000007918 */ /* 0x004fe20000000000 */
.L_x_12:
        /* <DEDUP_REMOVED lines=20> */
[----:B------:R2:W1:Y:S01]  /*0bd0*/  SYNCS.EXCH.64 URZ, [UR7+0xf8], UR4 ;  /* 0x0000f80407ff75b2 */ /* 0x0004620008000100 */
[----:B------:R2:W1:Y:S01]  /*0be0*/  SYNCS.EXCH.64 URZ, [UR7+0xe0], UR10 ;  /* 0x0000e00a07ff75b2 */ /* 0x0004620008000100 */
[----:B------:R2:W1:Y:S01]  /*0bf0*/  SYNCS.EXCH.64 URZ, [UR7+0x100], UR4 ;  /* 0x0001000407ff75b2 */ /* 0x0004620008000100 */
[----:B------:R2:W1:Y:S01]  /*0c00*/  SYNCS.EXCH.64 URZ, [UR7+0xe8], UR10 ;  /* 0x0000e80a07ff75b2 */ /* 0x0004620008000100 */
[----:B------:R2:W1:Y:S02]  /*0c10*/  SYNCS.EXCH.64 URZ, [UR7+0x108], UR4 ;  /* 0x0001080407ff75b2 */ /* 0x0004640008000100 */
[----:B--2---:R-:W-:Y:S01]  /*0c20*/  NOP ;  /* 0x0000000000007918 */ /* 0x004fe20000000000 */
.L_x_13:
        /* <DEDUP_REMOVED lines=18> */
.L_x_14:
[----:B-1----:R-:W1:Y:S01]  /*0d50*/  S2UR UR5, SR_CTAID.X ;  /* 0x00000000000579c3 */ /* 0x002e620000002500 */
[----:B------:R-:W-:-:S05]  /*0d60*/  CS2R.32 R96, SR_CgaSize ;  /* 0x0000000000607805 */ /* 0x000fca0000008a00 */
[----:B------:R-:W-:-:S05]  /*0d70*/  IMAD R96, R96, -0xa0, RZ ;  /* 0xffffff6060607824 */ /* 0x000fca00078e02ff */
[----:B------:R-:W-:-:S14]  /*0d80*/  R2UR UR9, R96 ;  /* 0x00000000600972ca */ /* 0x000fdc00000e0000 */
[----:B------:R-:W2:Y:S01]  /*0d90*/  LDCU UR9, c[0x0][UR9+0x2b0] ;  /* 0x00005600090977ac */ /* 0x000ea20008000800 */
[----:B------:R-:W-:Y:S01]  /*0da0*/  NOP ;  /* 0x0000000000007918 */ /* 0x000fe20000000000 */
[----:B------:R-:W-:-:S05]  /*0db0*/  CS2R.32 R96, SR_CgaSize ;  /* 0x0000000000607805 */ /* 0x000fca0000008a00 */
[----:B------:R-:W-:-:S05]  /*0dc0*/  IMAD R96, R96, -0xa0, RZ ;  /* 0xffffff6060607824 */ /* 0x000fca00078e02ff */
[----:B------:R-:W-:-:S14]  /*0dd0*/  R2UR UR7, R96 ;  /* 0x00000000600772ca */ /* 0x000fdc00000e0000 */
[----:B------:R-:W3:Y:S01]  /*0de0*/  LDCU UR7, c[0x0][UR7+0x2b4] ;  /* 0x00005680070777ac */ /* 0x000ee20008000800 */
[----:B------:R-:W4:Y:S08]  /*0df0*/  S2UR UR4, SR_CTAID.Y ;  /* 0x00000000000479c3 */ /* 0x000f300000002600 */
[----:B------:R-:W3:Y:S01]  /*0e00*/  LDC R9, c[0x0][0xb24] ;  /* 0x0002c900ff097b82 */ /* 0x000ee20000000800 */
[----:B-1----:R-:W-:-:S02]  /*0e10*/  I2FP.F32.U32 R4, UR5 ;  /* 0x0000000500047c45 */ /* 0x002fc40008201000 */
[----:B------:R-:W-:-:S05]  /*0e20*/  CS2R.32 R5, SR_CgaSize ;  /* 0x0000000000057805 */ /* 0x000fca0000008a00 */
[----:B------:R-:W-:-:S06]  /*0e30*/  IMAD R5, R5, -0xa0, RZ ;  /* 0xffffff6005057824 */ /* 0x000fcc00078e02ff */
[----:B------:R-:W1:Y:S01]  /*0e40*/  LDC R5, c[0x0][R5+0x2a0] ;  /* 0x0000a80005057b82 */ /* 0x000e620000000800 */
[----:B------:R-:W-:Y:S01]  /*0e50*/  MOV R21, UR5 ;  /* 0x0000000500157c02 */ /* 0x000fe20008000f00 */
[----:B--2---:R-:W-:Y:S01]  /*0e60*/  FMUL R4, R4, UR9 ;  /* 0x0000000904047c20 */ /* 0x004fe20008400000 */
[----:B----4-:R-:W-:Y:S02]  /*0e70*/  I2FP.F32.U32 R2, UR4 ;  /* 0x0000000400027c45 */ /* 0x010fe40008201000 */
[----:B------:R-:W-:-:S05]  /*0e80*/  CS2R.32 R3, SR_CgaSize ;  /* 0x0000000000037805 */ /* 0x000fca0000008a00 */
[----:B------:R-:W-:-:S06]  /*0e90*/  IMAD R3, R3, -0xa0, RZ ;  /* 0xffffff6003037824 */ /* 0x000fcc00078e02ff */
[----:B------:R-:W2:Y:S01]  /*0ea0*/  LDC R3, c[0x0][R3+0x2a4] ;  /* 0x0000a90003037b82 */ /* 0x000ea20000000800 */
[----:B------:R-:W4:Y:S01]  /*0eb0*/  F2I.U32.TRUNC.NTZ R96, R4 ;  /* 0x0000000400607305 */ /* 0x000f22000020f000 */
[----:B------:R-:W-:Y:S01]  /*0ec0*/  MOV R20, UR4 ;  /* 0x0000000400147c02 */ /* 0x000fe20008000f00 */
[----:B---3--:R-:W-:-:S05]  /*0ed0*/  FMUL R2, R2, UR7 ;  /* 0x0000000702027c20 */ /* 0x008fca0008400000 */
[----:B------:R-:W-:Y:S01]  /*0ee0*/  BAR.SYNC.DEFER_BLOCKING 0x0 ;  /* 0x0000000000007b1d */ /* 0x000fe20000010000 */
[----:B------:R-:W-:-:S05]  /*0ef0*/  ISETP.GE.AND P0, PT, R9, 0x1, PT ;  /* 0x000000010900780c */ /* 0x000fca0003f06270 */
[----:B------:R-:W3:Y:S02]  /*0f00*/  F2I.U32.TRUNC.NTZ R94, R2 ;  /* 0x00000002005e7305 */ /* 0x000ee4000020f000 */
[----:B------:R-:W2:Y:S01]  /*0f10*/  S2UR UR36, SR_CTAID.Z ;  /* 0x00000000002479c3 */ /* 0x000ea20000002700 */
[----:B----4-:R-:W-:-:S05]  /*0f20*/  IADD3 R96, PT, PT, -R96, RZ, RZ ;  /* 0x000000ff60607210 */ /* 0x010fca0007ffe1ff */
[----:B-1----:R-:W-:Y:S01]  /*0f30*/  IMAD R96, R5, R96, UR5 ;  /* 0x0000000505607e24 */ /* 0x002fe2000f8e0260 */
[----:B---3--:R-:W-:-:S05]  /*0f40*/  IADD3 R94, PT, PT, -R94, RZ, RZ ;  /* 0x000000ff5e5e7210 */ /* 0x008fca0007ffe1ff */
[----:B--2---:R-:W-:Y:S01]  /*0f50*/  IMAD R94, R3, R94, UR4 ;  /* 0x00000004035e7e24 */ /* 0x004fe2000f8e025e */
[----:B------:R-:W-:Y:S06]  /*0f60*/  @!P0 BRA `(.L_x_15) ;  /* 0x0000000000b88947 */ /* 0x000fec0003800000 */
[----:B------:R-:W1:Y:S01]  /*0f70*/  LDC.64 R4, c[0x0][0xb18] ;  /* 0x0002c600ff047b82 */ /* 0x000e620000000a00 */
[----:B------:R-:W-:-:S07]  /*0f80*/  ISETP.NE.AND P0, PT, R9, 0x1, PT ;  /* 0x000000010900780c */ /* 0x000fce0003f05270 */
[----:B------:R-:W2:Y:S08]  /*0f90*/  LDC R10, c[0x0][0xb0c] ;  /* 0x0002c300ff0a7b82 */ /* 0x000eb00000000800 */
[----:B------:R-:W3:Y:S08]  /*0fa0*/  LDC R11, c[0x0][0x370] ;  /* 0x0000dc00ff0b7b82 */ /* 0x000ef00000000800 */
[----:B------:R-:W4:Y:S01]  /*0fb0*/  LDC R12, c[0x0][0x374] ;  /* 0x0000dd00ff0c7b82 */ /* 0x000f220000000800 */
[----:B-1----:R-:W-:-:S07]  /*0fc0*/  ISETP.NE.AND P1, PT, R4, 0x1, PT ;  /* 0x000000010400780c */ /* 0x002fce0003f25270 */
[----:B------:R-:W3:Y:S01]  /*0fd0*/  LDC.64 R6, c[0x0][0xb10] ;  /* 0x0002c400ff067b82 */ /* 0x000ee20000000a00 */
[----:B--2---:R-:W-:-:S07]  /*0fe0*/  ISETP.NE.AND P2, PT, R10, 0x1, PT ;  /* 0x000000010a00780c */ /* 0x004fce0003f45270 */
[----:B------:R-:W1:Y:S08]  /*0ff0*/  LDC R8, c[0x0][0xb20] ;  /* 0x0002c800ff087b82 */ /* 0x000e700000000800 */
[----:B------:R-:W2:Y:S01]  /*1000*/  LDC.64 R2, c[0x0][0xb28] ;  /* 0x0002ca00ff027b82 */ /* 0x000ea20000000a00 */
[----:B----4-:R-:W-:-:S04]  /*1010*/  IMAD.HI.U32 R13, R12, R5, RZ ;  /* 0x000000050c0d7227 */ /* 0x010fc800078e00ff */
[----:B------:R-:W-:-:S04]  /*1020*/  IMAD.HI.U32 R5, R20, R5, RZ ;  /* 0x0000000514057227 */ /* 0x000fc800078e00ff */
[----:B---3--:R-:W-:-:S04]  /*1030*/  IMAD.HI.U32 R14, R11, R6, RZ ;  /* 0x000000060b0e7227 */ /* 0x008fc800078e00ff */
[C---:B------:R-:W-:Y:S01]  /*1040*/  IMAD.HI.U32 R16, R21.reuse, R6, RZ ;  /* 0x0000000615107227 */ /* 0x040fe200078e00ff */
[-C--:B------:R-:W-:Y:S02]  /*1050*/  @P2 SHF.R.U32.HI R11, RZ, R7.reuse, R14 ;  /* 0x00000007ff0b2219 */ /* 0x080fe4000001160e */
[-C--:B-1----:R-:W-:Y:S02]  /*1060*/  @P1 SHF.R.U32.HI R12, RZ, R8.reuse, R13 ;  /* 0x00000008ff0c1219 */ /* 0x082fe4000001160d */
[----:B------:R-:W-:Y:S02]  /*1070*/  SHF.R.U32.HI R5, RZ, R8, R5 ;  /* 0x00000008ff057219 */ /* 0x000fe40000011605 */
[----:B------:R-:W-:Y:S02]  /*1080*/  SHF.R.U32.HI R16, RZ, R7, R16 ;  /* 0x00000007ff107219 */ /* 0x000fe40000011610 */
[----:B------:R-:W-:Y:S01]  /*1090*/  SEL R5, R20, R5, !P1 ;  /* 0x0000000514057207 */ /* 0x000fe20004800000 */
[----:B--2---:R-:W-:Y:S01]  /*10a0*/  IMAD.HI.U32 R14, R12, R2, RZ ;  /* 0x000000020c0e7227 */ /* 0x004fe200078e00ff */
[----:B------:R-:W-:-:S02]  /*10b0*/  SEL R7, R21, R16, !P2 ;  /* 0x0000001015077207 */ /* 0x000fc40005000000 */
[----:B------:R-:W-:Y:S01]  /*10c0*/  IADD3 R13, PT, PT, -R5, RZ, RZ ;  /* 0x000000ff050d7210 */ /* 0x000fe20007ffe1ff */
[----:B------:R-:W-:Y:S01]  /*10d0*/  IMAD.HI.U32 R6, R11, R2, RZ ;  /* 0x000000020b067227 */ /* 0x000fe200078e00ff */
[----:B------:R-:W-:-:S03]  /*10e0*/  @P0 SHF.R.U32.HI R12, RZ, R3, R14 ;  /* 0x00000003ff0c0219 */ /* 0x000fc6000001160e */
[----:B------:R-:W-:Y:S01]  /*10f0*/  IMAD R13, R4, R13, R20 ;  /* 0x0000000d040d7224 */ /* 0x000fe200078e0214 */
[----:B------:R-:W-:Y:S01]  /*1100*/  @P0 SHF.R.U32.HI R11, RZ, R3, R6 ;  /* 0x00000003ff0b0219 */ /* 0x000fe20000011606 */
[----:B------:R-:W-:-:S04]  /*1110*/  IMAD R12, R12, R9, RZ ;  /* 0x000000090c0c7224 */ /* 0x000fc800078e02ff */
[----:B------:R-:W-:Y:S01]  /*1120*/  IMAD R6, R11, R9, RZ ;  /* 0x000000090b067224 */ /* 0x000fe200078e02ff */
[----:B------:R-:W-:-:S04]  /*1130*/  ISETP.GE.AND P1, PT, R5, R12, PT ;  /* 0x0000000c0500720c */ /* 0x000fc80003f26270 */
[----:B------:R-:W-:Y:S01]  /*1140*/  ISETP.GE.OR P1, PT, R7, R6, P1 ;  /* 0x000000060700720c */ /* 0x000fe20000f26670 */
[----:B------:R-:W-:-:S05]  /*1150*/  IMAD.HI.U32 R6, R5, R2, RZ ;  /* 0x0000000205067227 */ /* 0x000fca00078e00ff */
[----:B------:R-:W-:-:S04]  /*1160*/  SHF.R.U32.HI R6, RZ, R3, R6 ;  /* 0x00000003ff067219 */ /* 0x000fc80000011606 */
[----:B------:R-:W-:-:S03]  /*1170*/  SEL R6, R5, R6, !P0 ;  /* 0x0000000605067207 */ /* 0x000fc60004000000 */
[----:B------:R-:W-:Y:S01]  /*1180*/  @!P1 IMAD.HI.U32 R8, R7, R2, RZ ;  /* 0x0000000207089227 */ /* 0x000fe200078e00ff */
[----:B------:R-:W-:-:S04]  /*1190*/  IADD3 R2, PT, PT, -R6, RZ, RZ ;  /* 0x000000ff06027210 */ /* 0x000fc80007ffe1ff */
[----:B------:R-:W-:Y:S01]  /*11a0*/  @!P1 SHF.R.U32.HI R8, RZ, R3, R8 ;  /* 0x00000003ff089219 */ /* 0x000fe20000011608 */
[----:B------:R-:W-:-:S03]  /*11b0*/  IMAD R2, R9, R2, R5 ;  /* 0x0000000209027224 */ /* 0x000fc600078e0205 */
[----:B------:R-:W-:-:S05]  /*11c0*/  @!P1 SEL R3, R7, R8, !P0 ;  /* 0x0000000807039207 */ /* 0x000fca0004000000 */
[--C-:B------:R-:W-:Y:S02]  /*11d0*/  @!P1 IMAD.IADD R6, R6, 0x1, -R3.reuse ;  /* 0x0000000106069824 */ /* 0x100fe400078e0a03 */
[----:B------:R-:W-:Y:S01]  /*11e0*/  @!P1 IMAD R3, R2, R11, R3 ;  /* 0x0000000b02039224 */ /* 0x000fe200078e0203 */
[----:B------:R-:W-:Y:S01]  /*11f0*/  IADD3 R2, PT, PT, -R7, RZ, RZ ;  /* 0x000000ff07027210 */ /* 0x000fe20007ffe1ff */
[----:B------:R-:W-:Y:S02]  /*1200*/  @!P1 IMAD R5, R6, R9, R7 ;  /* 0x0000000906059224 */ /* 0x000fe400078e0207 */
[----:B------:R-:W-:Y:S02]  /*1210*/  @!P1 IMAD.MOV.U32 R7, RZ, RZ, R3 ;  /* 0x000000ffff079224 */ /* 0x000fe400078e0003 */
[----:B------:R-:W-:Y:S02]  /*1220*/  IMAD R2, R10, R2, R21 ;  /* 0x000000020a027224 */ /* 0x000fe400078e0215 */
[----:B------:R-:W-:-:S02]  /*1230*/  IMAD R20, R5, R4, R13 ;  /* 0x0000000405147224 */ /* 0x000fc400078e020d */
[----:B------:R-:W-:Y:S02]  /*1240*/  IMAD R21, R7, R10, R2 ;  /* 0x0000000a07157224 */ /* 0x000fe400078e0202 */
.L_x_15:
[----:B------:R-:W1:Y:S01]  /*1250*/  LDCU UR4, c[0x0][0xb30] ;  /* 0x00016600ff0477ac */ /* 0x000e620008000800 */
[----:B------:R-:W2:Y:S08]  /*1260*/  S2UR UR37, SR_CgaCtaId ;  /* 0x00000000002579c3 */ /* 0x000eb00000008800 */
[----:B------:R-:W3:Y:S01]  /*1270*/  LDC R40, c[0x0][0xb24] ;  /* 0x0002c900ff287b82 */ /* 0x000ee20000000800 */
[----:B-1----:R-:W-:-:S09]  /*1280*/  UISETP.NE.AND UP1, UPT, UR4, 0x1, UPT ;  /* 0x000000010400788c */ /* 0x002fd2000bf25270 */
[----:B--2---:R-:W-:Y:S05]  /*1290*/  BRA.U UP1, `(.L_x_16) ;  /* 0x0000000101407547 */ /* 0x004fea000b800000 */
[----:B------:R-:W1:Y:S08]  /*12a0*/  LDC.64 R4, c[0x0][0xb10] ;  /* 0x0002c400ff047b82 */ /* 0x000e700000000a00 */
[----:B------:R-:W2:Y:S08]  /*12b0*/  LDC.64 R2, c[0x0][0xb18] ;  /* 0x0002c600ff027b82 */ /* 0x000eb00000000a00 */
[----:B------:R-:W4:Y:S08]  /*12c0*/  LDC R6, c[0x0][0xb20] ;  /* 0x0002c800ff067b82 */ /* 0x000f300000000800 */
[----:B------:R-:W3:Y:S01]  /*12d0*/  LDC R8, c[0x0][0xb0c] ;  /* 0x0002c300ff087b82 */ /* 0x000ee20000000800 */
[----:B-1----:R-:W-:-:S05]  /*12e0*/  IMAD.HI.U32 R4, R21, R4, RZ ;  /* 0x0000000415047227 */ /* 0x002fca00078e00ff */
[----:B------:R-:W-:Y:S01]  /*12f0*/  SHF.R.U32.HI R4, RZ, R5, R4 ;  /* 0x00000005ff047219 */ /* 0x000fe20000011604 */
[----:B--2---:R-:W-:Y:S01]  /*1300*/  IMAD.HI.U32 R3, R20, R3, RZ ;  /* 0x0000000314037227 */ /* 0x004fe200078e00ff */
[----:B------:R-:W-:-:S04]  /*1310*/  ISETP.NE.AND P0, PT, R2, 0x1, PT ;  /* 0x000000010200780c */ /* 0x000fc80003f05270 */
[----:B----4-:R-:W-:-:S04]  /*1320*/  SHF.R.U32.HI R3, RZ, R6, R3 ;  /* 0x00000006ff037219 */ /* 0x010fc80000011603 */
[----:B------:R-:W-:Y:S02]  /*1330*/  SEL R3, R20, R3, !P0 ;  /* 0x0000000314037207 */ /* 0x000fe40004000000 */
[----:B---3--:R-:W-:-:S04]  /*1340*/  ISETP.NE.AND P1, PT, R8, 0x1, PT ;  /* 0x000000010800780c */ /* 0x008fc80003f25270 */
[----:B------:R-:W-:-:S05]  /*1350*/  SEL R4, R21, R4, !P1 ;  /* 0x0000000415047207 */ /* 0x000fca0004800000 */
[----:B------:R-:W-:Y:S02]  /*1360*/  IMAD.IADD R5, R3, 0x1, -R4 ;  /* 0x0000000103057824 */ /* 0x000fe400078e0a04 */
[----:B------:R-:W-:Y:S02]  /*1370*/  IMAD.IADD R3, R4, 0x1, -R3 ;  /* 0x0000000104037824 */ /* 0x000fe400078e0a03 */
[----:B------:R-:W-:Y:S02]  /*1380*/  IMAD R21, R5, R8, R21 ;  /* 0x0000000805157224 */ /* 0x000fe400078e0215 */
[----:B------:R-:W-:-:S07]  /*1390*/  IMAD R20, R3, R2, R20 ;  /* 0x0000000203147224 */ /* 0x000fce00078e0214 */
.L_x_16:
[----:B------:R-:W-:Y:S01]  /*13a0*/  BAR.SYNC.DEFER_BLOCKING 0x0 ;  /* 0x0000000000007b1d */ /* 0x000fe20000010000 */
[----:B------:R-:W-:Y:S01]  /*13b0*/  UISETP.NE.AND UP1, UPT, UR8, 0x2, UPT ;  /* 0x000000020800788c */ /* 0x000fe2000bf25270 */
[----:B------:R-:W-:Y:S02]  /*13c0*/  ISETP.NE.OR P5, PT, R0, 0x2, !P5 ;  /* 0x000000020000780c */ /* 0x000fe40006fa5670 */
[----:B------:R-:W-:-:S06]  /*13d0*/  LOP3.LUT R2, R108, 0x1f, RZ, 0xc0, !PT ;  /* 0x0000001f6c027812 */ /* 0x000fcc00078ec0ff */
[----:B------:R-:W-:Y:S05]  /*13e0*/  BRA.U UP1, `(.L_x_17) ;  /* 0x0000001101f07547 */ /* 0x000fea000b800000 */
[----:B------:R-:W1:Y:S01]  /*13f0*/  LDCU UR13, c[0x0][0x38c] ;  /* 0x00007180ff0d77ac */ /* 0x000e620008000800 */
[----:B------:R-:W2:Y:S01]  /*1400*/  LDC R9, c[0x0][0x370] ;  /* 0x0000dc00ff097b82 */ /* 0x000ea20000000800 */
[----:B------:R-:W-:Y:S01]  /*1410*/  PLOP3.LUT P1, PT, PT, PT, UP2, 0x80, 0x8 ;  /* 0x000000000008781c */ /* 0x000fe20003f2f028 */
[----:B------:R-:W-:Y:S01]  /*1420*/  HFMA2 R12, -RZ, RZ, 0, 0 ;  /* 0x00000000ff0c7431 */ /* 0x000fe200000001ff */
[----:B------:R-:W-:Y:S01]  /*1430*/  ISETP.EQ.OR P4, PT, R2, RZ, P5 ;  /* 0x000000ff0200720c */ /* 0x000fe20002f82670 */
[----:B------:R-:W-:Y:S01]  /*1440*/  IMAD.MOV.U32 R15, RZ, RZ, 0x1 ;  /* 0x00000001ff0f7424 */ /* 0x000fe200078e00ff */
[----:B------:R-:W-:Y:S01]  /*1450*/  PLOP3.LUT P1, PT, P1, PT, PT, 0x8, 0x80 ;  /* 0x000000000080781c */ /* 0x000fe20000f2e170 */
[----:B------:R-:W-:Y:S01]  /*1460*/  IMAD.MOV.U32 R14, RZ, RZ, RZ ;  /* 0x000000ffff0e7224 */ /* 0x000fe200078e00ff */
[----:B------:R-:W-:Y:S01]  /*1470*/  MOV R8, 0x1 ;  /* 0x0000000100087802 */ /* 0x000fe20000000f00 */
[----:B------:R-:W4:Y:S01]  /*1480*/  LDC R0, c[0x0][0x374] ;  /* 0x0000dd00ff007b82 */ /* 0x000f220000000800 */
[----:B------:R-:W-:Y:S01]  /*1490*/  IMAD.MOV.U32 R10, RZ, RZ, RZ ;  /* 0x000000ffff0a7224 */ /* 0x000fe200078e00ff */
[----:B------:R-:W2:Y:S01]  /*14a0*/  LDCU.64 UR22, c[0x0][0x348] ;  /* 0x00006900ff1677ac */ /* 0x000ea20008000a00 */
[----:B------:R-:W-:Y:S01]  /*14b0*/  UMOV UR6, URZ ;  /* 0x000000ff00067c82 */ /* 0x000fe20008000000 */
[----:B-1----:R-:W-:-:S04]  /*14c0*/  UIADD3 UR5, UPT, UPT, UR13, 0x7f, URZ ;  /* 0x0000007f0d057890 */ /* 0x002fc8000fffe0ff */
[----:B------:R-:W-:-:S04]  /*14d0*/  USHF.R.S32.HI UR4, URZ, 0x1f, UR5 ;  /* 0x0000001fff047899 */ /* 0x000fc80008011405 */
[----:B------:R-:W-:-:S04]  /*14e0*/  ULEA.HI UR4, UR4, UR5, URZ, 0x7 ;  /* 0x0000000504047291 */ /* 0x000fc8000f8f38ff */
[----:B------:R-:W-:Y:S02]  /*14f0*/  USHF.R.S32.HI UR15, URZ, 0x7, UR4 ;  /* 0x00000007ff0f7899 */ /* 0x000fe40008011404 */
[----:B------:R-:W-:Y:S02]  /*1500*/  UIADD3 UR4, UPT, UPT, UR13, -0x1, URZ ;  /* 0xffffffff0d047890 */ /* 0x000fe4000fffe0ff */
[----:B------:R-:W-:Y:S02]  /*1510*/  UISETP.LT.U32.AND UP0, UPT, UR15, 0x8, UPT ;  /* 0x000000080f00788c */ /* 0x000fe4000bf01070 */
[----:B------:R-:W-:Y:S02]  /*1520*/  UISETP.GE.U32.AND UP1, UPT, UR4, -0xff, UPT ;  /* 0xffffff010400788c */ /* 0x000fe4000bf26070 */
[----:B------:R-:W-:Y:S02]  /*1530*/  USEL UR14, UR15, 0x8, UP0 ;  /* 0x000000080f0e7887 */ /* 0x000fe40008000000 */
[----:B------:R-:W-:-:S02]  /*1540*/  UIADD3 UR13, UPT, UPT, UR13, 0xfe, URZ ;  /* 0x000000fe0d0d7890 */ /* 0x000fc4000fffe0ff */
[----:B------:R-:W-:Y:S02]  /*1550*/  UIADD3 UR5, UPT, UPT, UR14, -0x1, URZ ;  /* 0xffffffff0e057890 */ /* 0x000fe4000fffe0ff */
[----:B------:R-:W-:-:S03]  /*1560*/  UIADD3 UR7, UPT, UPT, UR15, -UR14, URZ ;  /* 0x8000000e0f077290 */ /* 0x000fc6000fffe0ff */
[----:B------:R-:W-:-:S04]  /*1570*/  @UP1 UIADD3 UR5, UPT, UPT, UR14, URZ, URZ ;  /* 0x000000ff0e051290 */ /* 0x000fc8000fffe0ff */
[----:B--2---:R-:W-:-:S12]  /*1580*/  UIADD3 UR5, UPT, UPT, UR5, 0x1, URZ ;  /* 0x0000000105057890 */ /* 0x004fd8000fffe0ff */
.L_x_35:
[----:B------:R-:W-:Y:S01]  /*1590*/  UISETP.NE.AND UP0, UPT, UR37, URZ, UPT ;  /* 0x000000ff2500728c */ /* 0x000fe2000bf05270 */
[----:B------:R-:W1:Y:S08]  /*15a0*/  S2UR UR37, SR_CgaCtaId ;  /* 0x00000000002579c3 */ /* 0x000e700000008800 */
[----:B------:R-:W-:Y:S05]  /*15b0*/  BRA.U UP0, `(.L_x_18) ;  /* 0x0000000100347547 */ /* 0x000fea000b800000 */
[----:B------:R-:W2:Y:S01]  /*15c0*/  S2R R2, SR_CgaCtaId ;  /* 0x0000000000027919 */ /* 0x000ea20000008800 */
[----:B------:R-:W-:-:S04]  /*15d0*/  MOV R3, 0x400 ;  /* 0x0000040000037802 */ /* 0x000fc80000000f00 */
[----:B--2---:R-:W-:Y:S02]  /*15e0*/  LEA R3, R2, R3, 0x18 ;  /* 0x0000000302037211 */ /* 0x004fe400078ec0ff */
[----:B------:R-:W-:-:S03]  /*15f0*/  SHF.L.U32 R2, R8, 0x1f, RZ ;  /* 0x0000001f08027819 */ /* 0x000fc600000006ff */
[----:B------:R-:W-:-:S04]  /*1600*/  IMAD R3, R10, 0x8, R3 ;  /* 0x000000080a037824 */ /* 0x000fc800078e0203 */
[----:B------:R-:W2:Y:S02]  /*1610*/  SYNCS.PHASECHK.TRANS64.TRYWAIT P0, [R3+URZ+0x120], R2 ;  /* 0x00012002030075a7 */ /* 0x000ea400080011ff */
[----:B--2---:R-:W-:Y:S05]  /*1620*/  @!P0 BRA `(.L_x_19) ;  /* 0x0000005c00888947 */ /* 0x004fea0003800000 */
.L_x_109:
[----:B------:R-:W-:Y:S01]  /*1630*/  VIADD R10, R10, 0x1 ;  /* 0x000000010a0a7836 */ /* 0x000fe20000000000 */
[----:B------:R2:W-:Y:S04]  /*1640*/  SYNCS.ARRIVE.TRANS64.A1T0 RZ, [R3+URZ+0x110], RZ ;  /* 0x000110ff03ff79a7 */ /* 0x0005e800081000ff */
[----:B------:R-:W-:-:S04]  /*1650*/  ISETP.NE.AND P0, PT, R10, 0x2, PT ;  /* 0x000000020a00780c */ /* 0x000fc80003f05270 */
[----:B------:R-:W-:Y:S02]  /*1660*/  SEL R10, R10, RZ, P0 ;  /* 0x000000ff0a0a7207 */ /* 0x000fe40000000000 */
[----:B--2---:R-:W-:-:S04]  /*1670*/  SEL R3, RZ, 0x1, P0 ;  /* 0x00000001ff037807 */ /* 0x004fc80000000000 */
[----:B------:R-:W-:-:S07]  /*1680*/  LOP3.LUT R8, R8, R3, RZ, 0x3c, !PT ;  /* 0x0000000308087212 */ /* 0x000fce00078e3cff */
.L_x_18:
[----:B------:R-:W-:Y:S01]  /*1690*/  UMOV UR4, 0x400 ;  /* 0x0000040000047882 */ /* 0x000fe20000000000 */
[----:B------:R-:W-:Y:S01]  /*16a0*/  SHF.L.U32 R2, R15, 0x1f, RZ ;  /* 0x0000001f0f027819 */ /* 0x000fe200000006ff */
[----:B-1----:R-:W-:Y:S01]  /*16b0*/  ULEA UR4, UR37, UR4, 0x18 ;  /* 0x0000000425047291 */ /* 0x002fe2000f8ec0ff */
[----:B------:R-:W-:Y:S01]  /*16c0*/  R2UR UR34, R21 ;  /* 0x00000000152272ca */ /* 0x000fe200000e0000 */
[----:B------:R-:W-:Y:S01]  /*16d0*/  UISETP.GE.U32.AND UP0, UPT, UR13, 0xff, UPT ;  /* 0x000000ff0d00788c */ /* 0x000fe2000bf06070 */
[----:B------:R-:W-:Y:S01]  /*16e0*/  R2UR UR11, R20 ;  /* 0x00000000140b72ca */ /* 0x000fe200000e0000 */
[----:B------:R-:W-:Y:S01]  /*16f0*/  ULEA UR8, UR6, UR4, 0x3 ;  /* 0x0000000406087291 */ /* 0x000fe2000f8e18ff */
[----:B------:R-:W-:-:S08]  /*1700*/  UMOV UR24, URZ ;  /* 0x000000ff00187c82 */ /* 0x000fd00008000000 */
[----:B------:R1:W2:Y:S01]  /*1710*/  SYNCS.PHASECHK.TRANS64.TRYWAIT P0, [UR8+0x40], R2 ;  /* 0x00004002ff0075a7 */ /* 0x0002a20008001108 */
[----:B------:R-:W-:Y:S02]  /*1720*/  USHF.L.U32 UR34, UR34, 0x6, URZ ;  /* 0x0000000622227899 */ /* 0x000fe400080006ff */
[----:B------:R-:W-:Y:S01]  /*1730*/  USHF.L.U32 UR11, UR11, 0x7, URZ ;  /* 0x000000070b0b7899 */ /* 0x000fe200080006ff */
[----:B------:R-:W-:Y:S11]  /*1740*/  BRA.U !UP0, `(.L_x_20) ;  /* 0x0000000108a87547 */ /* 0x000ff6000b800000 */
[----:B------:R-:W-:Y:S01]  /*1750*/  UMOV UR16, URZ ;  /* 0x000000ff00107c82 */ /* 0x000fe20008000000 */
[----:B------:R-:W-:-:S05]  /*1760*/  UMOV UR17, UR6 ;  /* 0x0000000600117c82 */ /* 0x000fca0008000000 */
.L_x_25:
[----:B-1----:R-:W-:Y:S01]  /*1770*/  ULEA UR33, UR17, UR4, 0x3 ;  /* 0x0000000411217291 */ /* 0x002fe2000f8e18ff */
[----:B--2---:R-:W-:Y:S01]  /*1780*/  @!P5 MOV R3, 0x6000 ;  /* 0x000060000003d802 */ /* 0x004fe20000000f00 */
[----:B--2---:R-:W-:Y:S10]  /*1790*/  @P0 BRA `(.L_x_21) ;  /* 0x00000000000c0947 */ /* 0x004ff40003800000 */
[----:B------:R-:W-:-:S04]  /*17a0*/  SHF.L.U32 R5, R15, 0x1f, RZ ;  /* 0x0000001f0f057819 */ /* 0x000fc800000006ff */
[----:B------:R-:W2:Y:S02]  /*17b0*/  SYNCS.PHASECHK.TRANS64.TRYWAIT P0, [UR33+0x40], R5 ;  /* 0x00004005ff0075a7 */ /* 0x000ea40008001121 */
[----:B--2---:R-:W-:Y:S05]  /*17c0*/  @!P0 BRA `(.L_x_22) ;  /* 0x0000005c00348947 */ /* 0x004fea0003800000 */
.L_x_21:
[----:B------:R2:W-:Y:S01]  /*17d0*/  @!P5 SYNCS.ARRIVE.TRANS64 RZ, [UR33], R3 ;  /* 0x00000003ffffd9a7 */ /* 0x0005e20008000021 */
[----:B------:R-:W-:Y:S04]  /*17e0*/  BSSY.RECONVERGENT B0, `(.L_x_23) ;  /* 0x0000003000007945 */ /* 0x000fe80003800200 */
[----:B------:R-:W-:Y:S05]  /*17f0*/  @P4 BRA `(.L_x_24) ;  /* 0x0000000000044947 */ /* 0x000fea0003800000 */
[----:B------:R-:W-:Y:S05]  /*1800*/  BPT.TRAP 0x1 ;  /* 0x000000040000795c */ /* 0x000fea0000300000 */
.L_x_24:
[----:B------:R-:W-:Y:S05]  /*1810*/  BSYNC.RECONVERGENT B0 ;  /* 0x0000000000007941 */ /* 0x000fea0003800200 */
.L_x_23:
[----:B------:R-:W-:Y:S02]  /*1820*/  UIADD3 UR6, UPT, UPT, UR17, 0x1, URZ ;  /* 0x0000000111067890 */ /* 0x000fe4000fffe0ff */
[----:B------:R-:W-:Y:S02]  /*1830*/  ULEA UR32, UR17, UR4, 0xd ;  /* 0x0000000411207291 */ /* 0x000fe4000f8e68ff */
[----:B------:R-:W-:Y:S02]  /*1840*/  UISETP.NE.AND UP0, UPT, UR6, 0x8, UPT ;  /* 0x000000080600788c */ /* 0x000fe4000bf05270 */
[----:B------:R-:W-:Y:S02]  /*1850*/  UIADD3 UR26, UP1, UPT, UR22, 0x80, URZ ;  /* 0x00000080161a7890 */ /* 0x000fe4000ff3e0ff */
[----:B------:R-:W-:Y:S02]  /*1860*/  USEL UR9, URZ, 0x1, UP0 ;  /* 0x00000001ff097887 */ /* 0x000fe40008000000 */
[----:B------:R-:W-:-:S02]  /*1870*/  USEL UR6, UR6, URZ, UP0 ;  /* 0x000000ff06067287 */ /* 0x000fc40008000000 */
[----:B------:R-:W-:Y:S02]  /*1880*/  UIADD3 UR20, UP0, UPT, UR22, 0x180, URZ ;  /* 0x0000018016147890 */ /* 0x000fe4000ff1e0ff */
[----:B------:R-:W-:Y:S01]  /*1890*/  ULEA UR8, UR6, UR4, 0x3 ;  /* 0x0000000406087291 */ /* 0x000fe2000f8e18ff */
[----:B------:R-:W-:Y:S01]  /*18a0*/  LOP3.LUT R15, R15, UR9, RZ, 0x3c, !PT ;  /* 0x000000090f0f7c12 */ /* 0x000fe2000f8e3cff */
[----:B------:R-:W-:Y:S02]  /*18b0*/  USHF.L.U32 UR35, UR16, 0x7, URZ ;  /* 0x0000000710237899 */ /* 0x000fe400080006ff */
[----:B------:R-:W-:Y:S01]  /*18c0*/  UIADD3.X UR27, UPT, UPT, URZ, UR23, URZ, UP1, !UPT ;  /* 0x00000017ff1b7290 */ /* 0x000fe20008ffe4ff */
[----:B-1----:R-:W-:Y:S01]  /*18d0*/  SHF.L.U32 R2, R15, 0x1f, RZ ;  /* 0x0000001f0f027819 */ /* 0x002fe200000006ff */
[----:B------:R-:W-:Y:S02]  /*18e0*/  UIADD3 UR32, UPT, UPT, UR32, 0x4400, URZ ;  /* 0x0000440020207890 */ /* 0x000fe4000fffe0ff */
[----:B------:R-:W-:Y:S01]  /*18f0*/  UIADD3.X UR21, UPT, UPT, URZ, UR23, URZ, UP0, !UPT ;  /* 0x00000017ff157290 */ /* 0x000fe200087fe4ff */
[----:B------:R1:W1:Y:S01]  /*1900*/  SYNCS.PHASECHK.TRANS64.TRYWAIT P0, [UR8+0x40], R2 ;  /* 0x00004002ff0075a7 */ /* 0x0002620008001108 */
[----:B------:R-:W-:Y:S01]  /*1910*/  ULEA UR8, UR17, UR4, 0xe ;  /* 0x0000000411087291 */ /* 0x000fe2000f8e70ff */
[----:B------:R-:W-:Y:S01]  /*1920*/  UMOV UR18, 0x0 ;  /* 0x0000000000127882 */ /* 0x000fe20000000000 */
[----:B------:R-:W-:-:S02]  /*1930*/  UMOV UR19, 0x10000000 ;  /* 0x1000000000137882 */ /* 0x000fc40000000000 */
[----:B------:R-:W-:Y:S01]  /*1940*/  UIADD3 UR8, UPT, UPT, UR8, 0x14400, URZ ;  /* 0x0001440008087890 */ /* 0x000fe2000fffe0ff */
[----:B------:R1:W-:Y:S01]  /*1950*/  UTMALDG.3D [UR32], [UR26], desc[UR18] ;  /* 0x000012201a0075b4 */ /* 0x0003e20008011000 */
[----:B------:R-:W-:Y:S01]  /*1960*/  UMOV UR12, UR36 ;  /* 0x00000024000c7c82 */ /* 0x000fe20008000000 */
[----:B------:R-:W-:Y:S01]  /*1970*/  UMOV UR9, UR33 ;  /* 0x0000002100097c82 */ /* 0x000fe20008000000 */
[----:B------:R-:W-:Y:S01]  /*1980*/  UMOV UR10, UR35 ;  /* 0x00000023000a7c82 */ /* 0x000fe20008000000 */
[----:B------:R-:W-:Y:S01]  /*1990*/  UIADD3 UR16, UPT, UPT, UR16, 0x1, URZ ;  /* 0x0000000110107890 */ /* 0x000fe2000fffe0ff */
[----:B------:R-:W-:Y:S01]  /*19a0*/  UMOV UR24, UR5 ;  /* 0x0000000500187c82 */ /* 0x000fe20008000000 */
[----:B------:R-:W-:Y:S02]  /*19b0*/  UMOV UR17, UR6 ;  /* 0x0000000600117c82 */ /* 0x000fe40008000000 */
[----:B------:R1:W-:Y:S01]  /*19c0*/  UTMALDG.3D [UR8], [UR20], desc[UR18] ;  /* 0x00001208140075b4 */ /* 0x0003e20008011000 */
[----:B------:R-:W-:-:S09]  /*19d0*/  UISETP.NE.AND UP0, UPT, UR16, UR5, UPT ;  /* 0x000000051000728c */ /* 0x000fd2000bf05270 */
[----:B------:R-:W-:Y:S05]  /*19e0*/  BRA.U UP0, `(.L_x_25) ;  /* 0xfffffffd00607547 */ /* 0x000fea000b83ffff */
.L_x_20:
[----:B-1----:R-:W-:Y:S01]  /*19f0*/  ULEA UR8, UR6, UR4, 0x3 ;  /* 0x0000000406087291 */ /* 0x002fe2000f8e18ff */
[----:B------:R-:W-:Y:S01]  /*1a00*/  SHF.L.U32 R2, R15, 0x1f, RZ ;  /* 0x0000001f0f027819 */ /* 0x000fe200000006ff */
[----:B------:R-:W-:Y:S01]  /*1a10*/  @!P1 SYNCS.ARRIVE.TRANS64.A1T0 RZ, [UR4+0xa8], RZ ;  /* 0x0000a8ffffff99a7 */ /* 0x000fe20008100004 */
[----:B------:R-:W-:-:S06]  /*1a20*/  UISETP.GT.AND UP0, UPT, UR15, UR14, UPT ;  /* 0x0000000e0f00728c */ /* 0x000fcc000bf04270 */
[----:B--2---:R1:W2:Y:S03]  /*1a30*/  SYNCS.PHASECHK.TRANS64.TRYWAIT P0, [UR8+0x40], R2 ;  /* 0x00004002ff0075a7 */ /* 0x0042a60008001108 */
[----:B------:R-:W-:Y:S05]  /*1a40*/  BRA.U !UP0, `(.L_x_26) ;  /* 0x0000000108ac7547 */ /* 0x000fea000b800000 */
[----:B------:R-:W-:Y:S01]  /*1a50*/  UIADD3 UR21, UPT, UPT, UR7, UR24, URZ ;  /* 0x0000001807157290 */ /* 0x000fe2000fffe0ff */
[----:B------:R-:W-:-:S11]  /*1a60*/  UMOV UR25, UR6 ;  /* 0x0000000600197c82 */ /* 0x000fd60008000000 */
.L_x_31:
[----:B-1----:R-:W-:Y:S01]  /*1a70*/  ULEA UR17, UR25, UR4, 0x3 ;  /* 0x0000000419117291 */ /* 0x002fe2000f8e18ff */
[----:B--2---:R-:W-:Y:S01]  /*1a80*/  @!P5 MOV R3, 0x6000 ;  /* 0x000060000003d802 */ /* 0x004fe20000000f00 */
[----:B--2---:R-:W-:Y:S10]  /*1a90*/  @P0 BRA `(.L_x_27) ;  /* 0x00000000000c0947 */ /* 0x004ff40003800000 */
[----:B------:R-:W-:-:S04]  /*1aa0*/  SHF.L.U32 R5, R15, 0x1f, RZ ;  /* 0x0000001f0f057819 */ /* 0x000fc800000006ff */
[----:B------:R-:W2:Y:S02]  /*1ab0*/  SYNCS.PHASECHK.TRANS64.TRYWAIT P0, [UR17+0x40], R5 ;  /* 0x00004005ff0075a7 */ /* 0x000ea40008001111 */
[----:B--2---:R-:W-:Y:S05]  /*1ac0*/  @!P0 BRA `(.L_x_28) ;  /* 0x00000058008c8947 */ /* 0x004fea0003800000 */
.L_x_27:
[----:B------:R2:W-:Y:S01]  /*1ad0*/  @!P5 SYNCS.ARRIVE.TRANS64 RZ, [UR17], R3 ;  /* 0x00000003ffffd9a7 */ /* 0x0005e20008000011 */
[----:B------:R-:W-:Y:S04]  /*1ae0*/  BSSY.RECONVERGENT B0, `(.L_x_29) ;  /* 0x0000003000007945 */ /* 0x000fe80003800200 */
[----:B------:R-:W-:Y:S05]  /*1af0*/  @P4 BRA `(.L_x_30) ;  /* 0x0000000000044947 */ /* 0x000fea0003800000 */
[----:B------:R-:W-:Y:S05]  /*1b00*/  BPT.TRAP 0x1 ;  /* 0x000000040000795c */ /* 0x000fea0000300000 */
.L_x_30:
[----:B------:R-:W-:Y:S05]  /*1b10*/  BSYNC.RECONVERGENT B0 ;  /* 0x0000000000007941 */ /* 0x000fea0003800200 */
.L_x_29:
        /* <DEDUP_REMOVED lines=10> */
[----:B------:R-:W-:Y:S01]  /*1bc0*/  UIADD3 UR16, UPT, UPT, UR16, 0x4400, URZ ;  /* 0x0000440010107890 */ /* 0x000fe2000fffe0ff */
[----:B-1----:R-:W-:Y:S01]  /*1bd0*/  SHF.L.U32 R2, R15, 0x1f, RZ ;  /* 0x0000001f0f027819 */ /* 0x002fe200000006ff */
[----:B------:R-:W-:Y:S02]  /*1be0*/  UIADD3.X UR31, UPT, UPT, URZ, UR23, URZ, UP1, !UPT ;  /* 0x00000017ff1f7290 */ /* 0x000fe40008ffe4ff */
[----:B------:R-:W-:Y:S01]  /*1bf0*/  UIADD3.X UR29, UPT, UPT, URZ, UR23, URZ, UP0, !UPT ;  /* 0x00000017ff1d7290 */ /* 0x000fe200087fe4ff */
[----:B------:R1:W1:Y:S01]  /*1c00*/  SYNCS.PHASECHK.TRANS64.TRYWAIT P0, [UR8+0x40], R2 ;  /* 0x00004002ff0075a7 */ /* 0x0002620008001108 */
[----:B------:R-:W-:Y:S01]  /*1c10*/  ULEA UR8, UR25, UR4, 0xe ;  /* 0x0000000419087291 */ /* 0x000fe2000f8e70ff */
[----:B------:R-:W-:Y:S01]  /*1c20*/  UMOV UR26, 0x0 ;  /* 0x00000000001a7882 */ /* 0x000fe20000000000 */
[----:B------:R-:W-:-:S02]  /*1c30*/  UMOV UR27, 0x10000000 ;  /* 0x10000000001b7882 */ /* 0x000fc40000000000 */
[----:B------:R-:W-:Y:S01]  /*1c40*/  UIADD3 UR8, UPT, UPT, UR8, 0x14400, URZ ;  /* 0x0001440008087890 */ /* 0x000fe2000fffe0ff */
[----:B------:R-:W-:Y:S01]  /*1c50*/  UMOV UR18, UR34 ;  /* 0x0000002200127c82 */ /* 0x000fe20008000000 */
[----:B------:R-:W-:Y:S01]  /*1c60*/  UMOV UR20, UR36 ;  /* 0x0000002400147c82 */ /* 0x000fe20008000000 */
[----:B------:R-:W-:Y:S01]  /*1c70*/  UMOV UR12, UR36 ;  /* 0x00000024000c7c82 */ /* 0x000fe20008000000 */
[----:B------:R-:W-:Y:S01]  /*1c80*/  UMOV UR9, UR17 ;  /* 0x0000001100097c82 */ /* 0x000fe20008000000 */
[----:B------:R-:W-:Y:S01]  /*1c90*/  UMOV UR10, UR19 ;  /* 0x00000013000a7c82 */ /* 0x000fe20008000000 */
[----:B------:R1:W-:Y:S01]  /*1ca0*/  UTMALDG.3D [UR16], [UR30], desc[UR26] ;  /* 0x00001a101e0075b4 */ /* 0x0003e20008011000 */
[----:B------:R-:W-:Y:S01]  /*1cb0*/  UIADD3 UR24, UPT, UPT, UR24, 0x1, URZ ;  /* 0x0000000118187890 */ /* 0x000fe2000fffe0ff */
[----:B------:R-:W-:-:S03]  /*1cc0*/  UMOV UR25, UR6 ;  /* 0x0000000600197c82 */ /* 0x000fc60008000000 */
[----:B------:R-:W-:Y:S01]  /*1cd0*/  UISETP.NE.AND UP0, UPT, UR24, UR21, UPT ;  /* 0x000000151800728c */ /* 0x000fe2000bf05270 */
[----:B------:R1:W-:Y:S08]  /*1ce0*/  UTMALDG.3D [UR8], [UR28], desc[UR26] ;  /* 0x00001a081c0075b4 */ /* 0x0003f00008011000 */
[----:B------:R-:W-:Y:S05]  /*1cf0*/  BRA.U UP0, `(.L_x_31) ;  /* 0xfffffffd005c7547 */ /* 0x000fea000b83ffff */
.L_x_26:
[----:B-1----:R-:W-:Y:S01]  /*1d00*/  LEA R2, R14, UR4, 0x3 ;  /* 0x000000040e027c11 */ /* 0x002fe2000f8e18ff */
[----:B------:R-:W-:Y:S01]  /*1d10*/  NOP ;  /* 0x0000000000007918 */ /* 0x000fe20000000000 */
[----:B--2---:R-:W-:Y:S02]  /*1d20*/  SHF.L.U32 R3, R12, 0x1f, RZ ;  /* 0x0000001f0c037819 */ /* 0x004fe400000006ff */
[----:B------:R-:W-:Y:S02]  /*1d30*/  LEA R4, R14, UR4, 0x4 ;  /* 0x000000040e047c11 */ /* 0x000fe4000f8e20ff */
[----:B------:R-:W1:Y:S02]  /*1d40*/  SYNCS.PHASECHK.TRANS64.TRYWAIT P0, [R2+URZ+0xb0], R3 ;  /* 0x0000b003020075a7 */ /* 0x000e6400080011ff */
[----:B-1----:R-:W-:Y:S05]  /*1d50*/  @!P0 BRA `(.L_x_32) ;  /* 0x0000005800008947 */ /* 0x002fea0003800000 */
.L_x_112:
[----:B------:R-:W2:Y:S01]  /*1d60*/  LDS.128 R4, [R4+0x140] ;  /* 0x0001400004047984 */ /* 0x000ea20000000c00 */
[----:B---3--:R-:W-:Y:S01]  /*1d70*/  ISETP.GE.AND P0, PT, R40, 0x1, PT ;  /* 0x000000012800780c */ /* 0x008fe20003f06270 */
[----:B-1----:R-:W-:Y:S01]  /*1d80*/  VIADD R2, R2, 0xc0 ;  /* 0x000000c002027836 */ /* 0x002fe20000000000 */
[----:B------:R-:W-:Y:S01]  /*1d90*/  @!PT LDS RZ, [RZ] ;  /* 0x00000000fffff984 */ /* 0x000fe20000000800 */
[----:B------:R-:W-:Y:S01]  /*1da0*/  @!PT LDS RZ, [RZ] ;  /* 0x00000000fffff984 */ /* 0x000fe20000000800 */
[----:B------:R-:W-:Y:S01]  /*1db0*/  @!PT LDS RZ, [RZ] ;  /* 0x00000000fffff984 */ /* 0x000fe20000000800 */
[----:B------:R-:W-:Y:S01]  /*1dc0*/  @!PT LDS RZ, [RZ] ;  /* 0x00000000fffff984 */ /* 0x000fe20000000800 */
[----:B------:R1:W-:Y:S06]  /*1dd0*/  MEMBAR.ALL.CTA ;  /* 0x0000000000007992 */ /* 0x0003ec0000008000 */
[----:B-1----:R-:W1:Y:S01]  /*1de0*/  FENCE.VIEW.ASYNC.S ;  /* 0x00000000000073c6 */ /* 0x002e620000000000 */
[----:B------:R-:W-:-:S04]  /*1df0*/  PRMT R2, RZ, 0x654, R2 ;  /* 0x00000654ff027816 */ /* 0x000fc80000000002 */
[----:B-1----:R1:W-:Y:S01]  /*1e00*/  SYNCS.ARRIVE.TRANS64.RED.A1T0 RZ, [R2+URZ], RZ ;  /* 0x000000ff02ff79a7 */ /* 0x0023e200081004ff */
[----:B--2---:R-:W-:-:S13]  /*1e10*/  LOP3.LUT P2, RZ, R6, 0x1, RZ, 0xc0, !PT ;  /* 0x0000000106ff7812 */ /* 0x004fda000784c0ff */
[----:B------:R-:W-:Y:S01]  /*1e20*/  @P2 SHF.R.U32.HI R3, RZ, 0x10, R5 ;  /* 0x00000010ff032819 */ /* 0x000fe20000011605 */
[----:B------:R-:W-:Y:S01]  /*1e30*/  VOTEU.ANY UP0, P2 ;  /* 0x0000000000ff7886 */ /* 0x000fe20001000100 */
[----:B------:R-:W-:Y:S02]  /*1e40*/  @P2 MOV R13, R4 ;  /* 0x00000004000d2202 */ /* 0x000fe40000000f00 */
[----:B------:R-:W-:Y:S02]  /*1e50*/  @P2 R2UR.BROADCAST UR8, R3 ;  /* 0x00000000030822ca */ /* 0x000fe400008e0000 */
[----:B------:R-:W-:-:S11]  /*1e60*/  @P2 LOP3.LUT R11, R5, 0xffff, RZ, 0xc0, !PT ;  /* 0x0000ffff050b2812 */ /* 0x000fd600078ec0ff */
[----:B------:R-:W-:Y:S01]  /*1e70*/  @UP0 UMOV UR36, UR8 ;  /* 0x0000000800240c82 */ /* 0x000fe20008000000 */
[----:B-1----:R-:W-:Y:S05]  /*1e80*/  @!P0 BRA `(.L_x_33) ;  /* 0x0000000000b88947 */ /* 0x002fea0003800000 */
[----:B------:R-:W4:Y:S01]  /*1e90*/  LDC.64 R4, c[0x0][0xb18] ;  /* 0x0002c600ff047b82 */ /* 0x000f220000000a00 */
[----:B------:R-:W-:-:S07]  /*1ea0*/  ISETP.NE.AND P3, PT, R40, 0x1, PT ;  /* 0x000000012800780c */ /* 0x000fce0003f65270 */
[----:B------:R-:W1:Y:S08]  /*1eb0*/  LDC.64 R6, c[0x0][0xb10] ;  /* 0x0002c400ff067b82 */ /* 0x000e700000000a00 */
[----:B------:R-:W2:Y:S08]  /*1ec0*/  LDC R16, c[0x0][0xb20] ;  /* 0x0002c800ff107b82 */ /* 0x000eb00000000800 */
[----:B------:R-:W3:Y:S01]  /*1ed0*/  LDC R18, c[0x0][0xb0c] ;  /* 0x0002c300ff127b82 */ /* 0x000ee20000000800 */
[----:B----4-:R-:W-:Y:S01]  /*1ee0*/  IMAD.HI.U32 R17, R0, R5, RZ ;  /* 0x0000000500117227 */ /* 0x010fe200078e00ff */
[----:B------:R-:W-:-:S03]  /*1ef0*/  ISETP.NE.AND P0, PT, R4, 0x1, PT ;  /* 0x000000010400780c */ /* 0x000fc60003f05270 */
[----:B------:R-:W-:-:S03]  /*1f00*/  IMAD.HI.U32 R5, R11, R5, RZ ;  /* 0x000000050b057227 */ /* 0x000fc600078e00ff */
[----:B------:R-:W4:Y:S01]  /*1f10*/  LDC.64 R2, c[0x0][0xb28] ;  /* 0x0002ca00ff027b82 */ /* 0x000f220000000a00 */
[----:B-1----:R-:W-:-:S04]  /*1f20*/  IMAD.HI.U32 R20, R9, R6, RZ ;  /* 0x0000000609147227 */ /* 0x002fc800078e00ff */
[----:B------:R-:W-:Y:S01]  /*1f30*/  IMAD.HI.U32 R22, R13, R6, RZ ;  /* 0x000000060d167227 */ /* 0x000fe200078e00ff */
[----:B------:R-:W-:Y:S02]  /*1f40*/  SHF.R.U32.HI R20, RZ, R7, R20 ;  /* 0x00000007ff147219 */ /* 0x000fe40000011614 */
[-C--:B--2---:R-:W-:Y:S02]  /*1f50*/  SHF.R.U32.HI R17, RZ, R16.reuse, R17 ;  /* 0x00000010ff117219 */ /* 0x084fe40000011611 */
[----:B------:R-:W-:Y:S02]  /*1f60*/  SHF.R.U32.HI R16, RZ, R16, R5 ;  /* 0x00000010ff107219 */ /* 0x000fe40000011605 */
[----:B------:R-:W-:Y:S02]  /*1f70*/  SEL R17, R0, R17, !P0 ;  /* 0x0000001100117207 */ /* 0x000fe40004000000 */
[----:B------:R-:W-:Y:S02]  /*1f80*/  SHF.R.U32.HI R22, RZ, R7, R22 ;  /* 0x00000007ff167219 */ /* 0x000fe40000011616 */
[----:B---3--:R-:W-:-:S02]  /*1f90*/  ISETP.NE.AND P1, PT, R18, 0x1, PT ;  /* 0x000000011200780c */ /* 0x008fc40003f25270 */
[----:B------:R-:W-:Y:S02]  /*1fa0*/  SEL R5, R11, R16, !P0 ;  /* 0x000000100b057207 */ /* 0x000fe40004000000 */
[----:B------:R-:W-:Y:S02]  /*1fb0*/  SEL R19, R9, R20, !P1 ;  /* 0x0000001409137207 */ /* 0x000fe40004800000 */
[----:B------:R-:W-:Y:S01]  /*1fc0*/  SEL R7, R13, R22, !P1 ;  /* 0x000000160d077207 */ /* 0x000fe20004800000 */
[----:B----4-:R-:W-:-:S04]  /*1fd0*/  IMAD.HI.U32 R20, R17, R2, RZ ;  /* 0x0000000211147227 */ /* 0x010fc800078e00ff */
[----:B------:R-:W-:Y:S01]  /*1fe0*/  IMAD.HI.U32 R6, R19, R2, RZ ;  /* 0x0000000213067227 */ /* 0x000fe200078e00ff */
[----:B------:R-:W-:-:S04]  /*1ff0*/  @P3 SHF.R.U32.HI R17, RZ, R3, R20 ;  /* 0x00000003ff113219 */ /* 0x000fc80000011614 */
        /* <DEDUP_REMOVED lines=8> */
[----:B------:R-:W-:-:S04]  /*2080*/  @!P0 IMAD.HI.U32 R16, R7, R2, RZ ;  /* 0x0000000207108227 */ /* 0x000fc800078e00ff */
[----:B------:R-:W-:Y:S01]  /*2090*/  IMAD.MOV R2, RZ, RZ, -R6 ;  /* 0x000000ffff027224 */ /* 0x000fe200078e0a06 */
[----:B------:R-:W-:-:S03]  /*20a0*/  @!P0 SHF.R.U32.HI R16, RZ, R3, R16 ;  /* 0x00000003ff108219 */ /* 0x000fc60000011610 */
[----:B------:R-:W-:Y:S01]  /*20b0*/  IMAD R2, R40, R2, R5 ;  /* 0x0000000228027224 */ /* 0x000fe200078e0205 */
[----:B------:R-:W-:Y:S02]  /*20c0*/  @!P0 SEL R3, R7, R16, !P3 ;  /* 0x0000001007038207 */ /* 0x000fe40005800000 */
[----:B------:R-:W-:-:S03]  /*20d0*/  IADD3 R16, PT, PT, -R5, RZ, RZ ;  /* 0x000000ff05107210 */ /* 0x000fc60007ffe1ff */
[--C-:B------:R-:W-:Y:S02]  /*20e0*/  @!P0 IMAD.IADD R6, R6, 0x1, -R3.reuse ;  /* 0x0000000106068824 */ /* 0x100fe400078e0a03 */
[----:B------:R-:W-:Y:S01]  /*20f0*/  @!P0 IMAD R3, R2, R19, R3 ;  /* 0x0000001302038224 */ /* 0x000fe200078e0203 */
[----:B------:R-:W-:Y:S01]  /*2100*/  IADD3 R2, PT, PT, -R7, RZ, RZ ;  /* 0x000000ff07027210 */ /* 0x000fe20007ffe1ff */
[----:B------:R-:W-:Y:S02]  /*2110*/  @!P0 IMAD R5, R40, R6, R7 ;  /* 0x0000000628058224 */ /* 0x000fe400078e0207 */
[----:B------:R-:W-:Y:S02]  /*2120*/  IMAD R11, R4, R16, R11 ;  /* 0x00000010040b7224 */ /* 0x000fe400078e020b */
[----:B------:R-:W-:Y:S02]  /*2130*/  @!P0 IMAD.MOV.U32 R7, RZ, RZ, R3 ;  /* 0x000000ffff078224 */ /* 0x000fe400078e0003 */
[----:B------:R-:W-:-:S02]  /*2140*/  IMAD R2, R18, R2, R13 ;  /* 0x0000000212027224 */ /* 0x000fc400078e020d */
[----:B------:R-:W-:Y:S02]  /*2150*/  IMAD R11, R5, R4, R11 ;  /* 0x00000004050b7224 */ /* 0x000fe400078e020b */
[----:B------:R-:W-:Y:S02]  /*2160*/  IMAD R13, R7, R18, R2 ;  /* 0x00000012070d7224 */ /* 0x000fe400078e0202 */
.L_x_33:
[----:B------:R-:W1:Y:S02]  /*2170*/  LDCU UR8, c[0x0][0xb30] ;  /* 0x00016600ff0877ac */ /* 0x000e640008000800 */
[----:B-1----:R-:W-:-:S09]  /*2180*/  UISETP.NE.AND UP0, UPT, UR8, 0x1, UPT ;  /* 0x000000010800788c */ /* 0x002fd2000bf05270 */
[----:B------:R-:W-:Y:S05]  /*2190*/  BRA.U UP0, `(.L_x_34) ;  /* 0x0000000100407547 */ /* 0x000fea000b800000 */
[----:B------:R-:W1:Y:S08]  /*21a0*/  LDC.64 R4, c[0x0][0xb10] ;  /* 0x0002c400ff047b82 */ /* 0x000e700000000a00 */
[----:B------:R-:W2:Y:S08]  /*21b0*/  LDC.64 R2, c[0x0][0xb18] ;  /* 0x0002c600ff027b82 */ /* 0x000eb00000000a00 */
[----:B------:R-:W3:Y:S08]  /*21c0*/  LDC R6, c[0x0][0xb20] ;  /* 0x0002c800ff067b82 */ /* 0x000ef00000000800 */
[----:B------:R-:W4:Y:S01]  /*21d0*/  LDC R16, c[0x0][0xb0c] ;  /* 0x0002c300ff107b82 */ /* 0x000f220000000800 */
[----:B-1----:R-:W-:-:S05]  /*21e0*/  IMAD.HI.U32 R4, R13, R4, RZ ;  /* 0x000000040d047227 */ /* 0x002fca00078e00ff */
[----:B------:R-:W-:Y:S01]  /*21f0*/  SHF.R.U32.HI R4, RZ, R5, R4 ;  /* 0x00000005ff047219 */ /* 0x000fe20000011604 */
[----:B--2---:R-:W-:Y:S01]  /*2200*/  IMAD.HI.U32 R3, R11, R3, RZ ;  /* 0x000000030b037227 */ /* 0x004fe200078e00ff */
[----:B------:R-:W-:-:S04]  /*2210*/  ISETP.NE.AND P0, PT, R2, 0x1, PT ;  /* 0x000000010200780c */ /* 0x000fc80003f05270 */
[----:B---3--:R-:W-:-:S04]  /*2220*/  SHF.R.U32.HI R6, RZ, R6, R3 ;  /* 0x00000006ff067219 */ /* 0x008fc80000011603 */
[----:B------:R-:W-:Y:S02]  /*2230*/  SEL R3, R11, R6, !P0 ;  /* 0x000000060b037207 */ /* 0x000fe40004000000 */
[----:B----4-:R-:W-:-:S04]  /*2240*/  ISETP.NE.AND P1, PT, R16, 0x1, PT ;  /* 0x000000011000780c */ /* 0x010fc80003f25270 */
[----:B------:R-:W-:-:S05]  /*2250*/  SEL R4, R13, R4, !P1 ;  /* 0x000000040d047207 */ /* 0x000fca0004800000 */
[----:B------:R-:W-:Y:S02]  /*2260*/  IMAD.IADD R5, R3, 0x1, -R4 ;  /* 0x0000000103057824 */ /* 0x000fe400078e0a04 */
[----:B------:R-:W-:Y:S02]  /*2270*/  IMAD.IADD R3, R4, 0x1, -R3 ;  /* 0x0000000104037824 */ /* 0x000fe400078e0a03 */
[----:B------:R-:W-:Y:S02]  /*2280*/  IMAD R13, R5, R16, R13 ;  /* 0x00000010050d7224 */ /* 0x000fe400078e020d */
[----:B------:R-:W-:-:S07]  /*2290*/  IMAD R11, R3, R2, R11 ;  /* 0x00000002030b7224 */ /* 0x000fce00078e020b */
.L_x_34:
[----:B------:R-:W-:Y:S01]  /*22a0*/  VIADD R14, R14, 0x1 ;  /* 0x000000010e0e7836 */ /* 0x000fe20000000000 */
[----:B------:R-:W-:Y:S01]  /*22b0*/  PLOP3.LUT P1, PT, PT, PT, PT, 0x80, 0x8 ;  /* 0x000000000008781c */ /* 0x000fe20003f2f070 */
[----:B------:R-:W-:Y:S02]  /*22c0*/  IMAD.IADD R21, R13, 0x1, R96 ;  /* 0x000000010d157824 */ /* 0x000fe400078e0260 */
[----:B------:R-:W-:Y:S01]  /*22d0*/  IMAD.IADD R20, R11, 0x1, R94 ;  /* 0x000000010b147824 */ /* 0x000fe200078e025e */
[----:B------:R-:W-:-:S04]  /*22e0*/  ISETP.NE.AND P0, PT, R14, 0x2, PT ;  /* 0x000000020e00780c */ /* 0x000fc80003f05270 */
[----:B------:R-:W-:Y:S02]  /*22f0*/  SEL R3, RZ, 0x1, P0 ;  /* 0x00000001ff037807 */ /* 0x000fe40000000000 */
[----:B------:R-:W-:Y:S02]  /*2300*/  SEL R14, R14, RZ, P0 ;  /* 0x000000ff0e0e7207 */ /* 0x000fe40000000000 */
[----:B------:R-:W-:Y:S01]  /*2310*/  LOP3.LUT R12, R12, R3, RZ, 0x3c, !PT ;  /* 0x000000030c0c7212 */ /* 0x000fe200078e3cff */
[----:B------:R-:W-:Y:S06]  /*2320*/  @P2 BRA `(.L_x_35) ;  /* 0xfffffff000982947 */ /* 0x000fec000383ffff */
[----:B------:R-:W-:Y:S01]  /*2330*/  UIADD3 UR4, UPT, UPT, UR4, 0x40, URZ ;  /* 0x0000004004047890 */ /* 0x000fe2000fffe0ff */
[----:B------:R-:W-:-:S03]  /*2340*/  SHF.L.U32 R3, R15, 0x1f, RZ ;  /* 0x0000001f0f037819 */ /* 0x000fc600000006ff */
[----:B------:R-:W-:-:S09]  /*2350*/  ULEA UR5, UR6, UR4, 0x3 ;  /* 0x0000000406057291 */ /* 0x000fd2000f8e18ff */
[----:B------:R-:W1:Y:S02]  /*2360*/  SYNCS.PHASECHK.TRANS64.TRYWAIT P0, [UR5], R3 ;  /* 0x00000003ff0075a7 */ /* 0x000e640008001105 */
[----:B-1----:R-:W-:Y:S05]  /*2370*/  @!P0 BRA `(.L_x_36) ;  /* 0x00000050008c8947 */ /* 0x002fea0003800000 */
.L_x_114:
[----:B------:R-:W-:-:S04]  /*2380*/  UIADD3 UR6, UPT, UPT, UR6, 0x1, URZ ;  /* 0x0000000106067890 */ /* 0x000fc8000fffe0ff */
[----:B------:R-:W-:-:S04]  /*2390*/  UISETP.NE.AND UP0, UPT, UR6, 0x8, UPT ;  /* 0x000000080600788c */ /* 0x000fc8000bf05270 */
[----:B------:R-:W-:Y:S02]  /*23a0*/  USEL UR7, URZ, 0x1, UP0 ;  /* 0x00000001ff077887 */ /* 0x000fe40008000000 */
[----:B------:R-:W-:-:S04]  /*23b0*/  USEL UR6, UR6, URZ, UP0 ;  /* 0x000000ff06067287 */ /* 0x000fc80008000000 */
[----:B------:R-:W-:Y:S01]  /*23c0*/  ULEA UR5, UR6, UR4, 0x3 ;  /* 0x0000000406057291 */ /* 0x000fe2000f8e18ff */
[----:B------:R-:W-:-:S04]  /*23d0*/  LOP3.LUT R2, R15, UR7, RZ, 0x3c, !PT ;  /* 0x000000070f027c12 */ /* 0x000fc8000f8e3cff */
[----:B-1----:R-:W-:-:S04]  /*23e0*/  SHF.L.U32 R3, R2, 0x1f, RZ ;  /* 0x0000001f02037819 */ /* 0x002fc800000006ff */
[----:B------:R-:W1:Y:S02]  /*23f0*/  SYNCS.PHASECHK.TRANS64.TRYWAIT P0, [UR5], R3 ;  /* 0x00000003ff0075a7 */ /* 0x000e640008001105 */
[----:B-1----:R-:W-:Y:S05]  /*2400*/  @!P0 BRA `(.L_x_37) ;  /* 0x0000005000808947 */ /* 0x002fea0003800000 */
.L_x_116:
        /* <DEDUP_REMOVED lines=9> */
.L_x_118:
        /* <DEDUP_REMOVED lines=9> */
.L_x_120:
        /* <DEDUP_REMOVED lines=9> */
.L_x_122:
        /* <DEDUP_REMOVED lines=9> */
.L_x_124:
        /* <DEDUP_REMOVED lines=9> */
.L_x_126:
[----:B------:R-:W-:-:S04]  /*26e0*/  UIADD3 UR6, UPT, UPT, UR6, 0x1, URZ ;  /* 0x0000000106067890 */ /* 0x000fc8000fffe0ff */
[----:B------:R-:W-:-:S04]  /*26f0*/  UISETP.NE.AND UP0, UPT, UR6, 0x8, UPT ;  /* 0x000000080600788c */ /* 0x000fc8000bf05270 */
[----:B------:R-:W-:Y:S02]  /*2700*/  USEL UR5, URZ, 0x1, UP0 ;  /* 0x00000001ff057887 */ /* 0x000fe40008000000 */
[----:B------:R-:W-:-:S04]  /*2710*/  USEL UR6, UR6, URZ, UP0 ;  /* 0x000000ff06067287 */ /* 0x000fc80008000000 */
[----:B------:R-:W-:Y:S01]  /*2720*/  ULEA UR6, UR6, UR4, 0x3 ;  /* 0x0000000406067291 */ /* 0x000fe2000f8e18ff */
[----:B-1----:R-:W-:-:S04]  /*2730*/  LOP3.LUT R3, R2, UR5, RZ, 0x3c, !PT ;  /* 0x0000000502037c12 */ /* 0x002fc8000f8e3cff */
[----:B------:R-:W-:Y:S01]  /*2740*/  SHF.L.U32 R3, R3, 0x1f, RZ ;  /* 0x0000001f03037819 */ /* 0x000fe200000006ff */
[----:B----4-:R-:W-:-:S07]  /*2750*/  IMAD.U32 R0, RZ, RZ, UR6 ;  /* 0x00000006ff007e24 */ /* 0x010fce000f8e00ff */
.L_x_43:
[----:B-1----:R1:W2:Y:S02]  /*2760*/  SYNCS.PHASECHK.TRANS64.TRYWAIT P0, [R0+URZ], R3 ;  /* 0x00000003000075a7 */ /* 0x0022a400080011ff */
[----:B--2---:R-:W-:Y:S05]  /*2770*/  @!P0 NANOSLEEP.SYNCS 0x989680 ;  /* 0x009896800000895d */ /* 0x004fea0003900000 */
[----:B------:R-:W2:Y:S02]  /*2780*/  @!P0 SYNCS.PHASECHK.TRANS64 P0, [R0+URZ], R3 ;  /* 0x00000003000085a7 */ /* 0x000ea400080010ff */
[----:B--2---:R-:W-:Y:S05]  /*2790*/  @P0 EXIT ;  /* 0x000000000000094d */ /* 0x004fea0003800000 */
[----:B------:R-:W-:Y:S05]  /*27a0*/  BRA `(.L_x_43) ;  /* 0xfffffffc00ec7947 */ /* 0x000fea000383ffff */
.L_x_17:
[----:B------:R-:W-:-:S04]  /*27b0*/  UISETP.NE.AND UP1, UPT, UR37, URZ, UPT ;  /* 0x000000ff2500728c */ /* 0x000fc8000bf25270 */
[----:B------:R-:W-:-:S09]  /*27c0*/  UISETP.NE.OR UP1, UPT, UR8, 0x1, UP1 ;  /* 0x000000010800788c */ /* 0x000fd20008f25670 */
[----:B------:R-:W-:Y:S05]  /*27d0*/  BRA.U UP1, `(.L_x_44) ;  /* 0x0000000501487547 */ /* 0x000fea000b800000 */
[----:B------:R-:W-:Y:S01]  /*27e0*/  ISETP.NE.AND P2, PT, R2, RZ, PT ;  /* 0x000000ff0200720c */ /* 0x000fe20003f45270 */
[----:B------:R-:W-:Y:S01]  /*27f0*/  IMAD.MOV.U32 R12, RZ, RZ, 0x1 ;  /* 0x00000001ff0c7424 */ /* 0x000fe200078e00ff */
[----:B------:R-:W-:Y:S02]  /*2800*/  CS2R R10, SRZ ;  /* 0x00000000000a7805 */ /* 0x000fe4000001ff00 */
[----:B------:R-:W-:Y:S01]  /*2810*/  CS2R R8, SRZ ;  /* 0x0000000000087805 */ /* 0x000fe2000001ff00 */
[----:B------:R-:W-:Y:S01]  /*2820*/  UMOV UR4, 0x400 ;  /* 0x0000040000047882 */ /* 0x000fe20000000000 */
[----:B------:R-:W-:Y:S01]  /*2830*/  UMOV UR6, URZ ;  /* 0x000000ff00067c82 */ /* 0x000fe20008000000 */
[----:B------:R-:W-:-:S12]  /*2840*/  ULEA UR37, UR37, UR4, 0x18 ;  /* 0x0000000425257291 */ /* 0x000fd8000f8ec0ff */
.L_x_48:
[----:B------:R-:W-:Y:S02]  /*2850*/  LEA R0, R8, UR37, 0x3 ;  /* 0x0000002508007c11 */ /* 0x000fe4000f8e18ff */
[----:B------:R-:W-:-:S03]  /*2860*/  SHF.L.U32 R5, R9, 0x1f, RZ ;  /* 0x0000001f09057819 */ /* 0x000fc600000006ff */
[----:B------:R-:W-:Y:S01]  /*2870*/  VIADD R4, R0, 0x120 ;  /* 0x0000012000047836 */ /* 0x000fe20000000000 */
[----:B------:R-:W1:Y:S02]  /*2880*/  SYNCS.PHASECHK.TRANS64.TRYWAIT P0, [R0+URZ+0x110], R5 ;  /* 0x00011005000075a7 */ /* 0x000e6400080011ff */
[----:B-1----:R-:W-:Y:S05]  /*2890*/  @!P0 BRA `(.L_x_45) ;  /* 0x0000004c00ec8947 */ /* 0x002fea0003800000 */
.L_x_127:
[----:B------:R-:W-:Y:S01]  /*28a0*/  ULEA UR5, UR6, UR37, 0x3 ;  /* 0x0000002506057291 */ /* 0x000fe2000f8e18ff */
[----:B------:R-:W-:Y:S02]  /*28b0*/  PRMT R4, RZ, 0x654, R4 ;  /* 0x00000654ff047816 */ /* 0x000fe40000000004 */
[----:B-1----:R-:W-:Y:S01]  /*28c0*/  SHF.L.U32 R5, R12, 0x1f, RZ ;  /* 0x0000001f0c057819 */ /* 0x002fe200000006ff */
[----:B------:R-:W-:Y:S01]  /*28d0*/  UIADD3 UR4, UPT, UPT, UR5, 0xb0, URZ ;  /* 0x000000b005047890 */ /* 0x000fe2000fffe0ff */
[----:B------:R1:W-:Y:S05]  /*28e0*/  SYNCS.ARRIVE.TRANS64.RED.A1T0 RZ, [R4+URZ], RZ ;  /* 0x000000ff04ff79a7 */ /* 0x0003ea00081004ff */
[----:B------:R-:W-:Y:S01]  /*28f0*/  IMAD.U32 R7, RZ, RZ, UR4 ;  /* 0x00000004ff077e24 */ /* 0x000fe2000f8e00ff */
[----:B------:R-:W2:Y:S04]  /*2900*/  SYNCS.PHASECHK.TRANS64.TRYWAIT P0, [UR5+0xc0], R5 ;  /* 0x0000c005ff0075a7 */ /* 0x000ea80008001105 */
[----:B------:R-:W-:Y:S01]  /*2910*/  PRMT R6, R2, 0x654, R7 ;  /* 0x0000065402067816 */ /* 0x000fe20000000007 */
[----:B-1----:R-:W-:Y:S01]  /*2920*/  @!P2 IMAD.MOV.U32 R4, RZ, RZ, 0x10 ;  /* 0x00000010ff04a424 */ /* 0x002fe200078e00ff */
[----:B--2---:R-:W-:Y:S06]  /*2930*/  @!P0 BRA `(.L_x_46) ;  /* 0x0000004c00d88947 */ /* 0x004fec0003800000 */
.L_x_129:
[----:B------:R-:W-:Y:S01]  /*2940*/  ULEA UR4, UR6, UR37, 0x4 ;  /* 0x0000002506047291 */ /* 0x000fe2000f8e20ff */
[----:B------:R-:W-:Y:S01]  /*2950*/  SEL R3, R6, R3, !P2 ;  /* 0x0000000306037207 */ /* 0x000fe20005000000 */
[----:B------:R-:W-:Y:S01]  /*2960*/  UIADD3 UR5, UPT, UPT, UR5, 0xb0, URZ ;  /* 0x000000b005057890 */ /* 0x000fe2000fffe0ff */
[----:B-1----:R-:W-:Y:S01]  /*2970*/  LEA R0, R11, UR37, 0x3 ;  /* 0x000000250b007c11 */ /* 0x002fe2000f8e18ff */
[----:B------:R-:W-:Y:S01]  /*2980*/  UIADD3 UR4, UPT, UPT, UR4, 0x140, URZ ;  /* 0x0000014004047890 */ /* 0x000fe2000fffe0ff */
[----:B------:R-:W-:Y:S01]  /*2990*/  SHF.L.U32 R5, R10, 0x1f, RZ ;  /* 0x0000001f0a057819 */ /* 0x000fe200000006ff */
[----:B------:R1:W-:Y:S01]  /*29a0*/  @!P2 SYNCS.ARRIVE.TRANS64.RED RZ, [R3+URZ], R4 ;  /* 0x0000000403ffa9a7 */ /* 0x0003e200080004ff */
[----:B------:R-:W-:Y:S01]  /*29b0*/  UIADD3 UR6, UPT, UPT, UR6, 0x1, URZ ;  /* 0x0000000106067890 */ /* 0x000fe2000fffe0ff */
[----:B------:R-:W-:-:S03]  /*29c0*/  VIADD R8, R8, 0x1 ;  /* 0x0000000108087836 */ /* 0x000fc60000000000 */
[----:B------:R-:W-:Y:S02]  /*29d0*/  UISETP.NE.AND UP0, UPT, UR6, 0x2, UPT ;  /* 0x000000020600788c */ /* 0x000fe4000bf05270 */
[----:B------:R-:W-:Y:S06]  /*29e0*/  UGETNEXTWORKID.BROADCAST [UR4], [UR5] ;  /* 0x00000000040073ca */ /* 0x000fec0008000100 */
[----:B------:R-:W-:Y:S01]  /*29f0*/  USEL UR4, URZ, 0x1, UP0 ;  /* 0x00000001ff047887 */ /* 0x000fe20008000000 */
[----:B------:R-:W-:Y:S01]  /*2a00*/  ISETP.NE.AND P0, PT, R8, 0x2, PT ;  /* 0x000000020800780c */ /* 0x000fe20003f05270 */
[----:B------:R-:W-:Y:S01]  /*2a10*/  USEL UR6, UR6, URZ, UP0 ;  /* 0x000000ff06067287 */ /* 0x000fe20008000000 */
[----:B------:R-:W2:Y:S03]  /*2a20*/  SYNCS.PHASECHK.TRANS64.TRYWAIT P1, [R0+URZ+0xb0], R5 ;  /* 0x0000b005000075a7 */ /* 0x000ea600080211ff */
[----:B------:R-:W-:Y:S01]  /*2a30*/  LOP3.LUT R12, R12, UR4, RZ, 0x3c, !PT ;  /* 0x000000040c0c7c12 */ /* 0x000fe2000f8e3cff */
[----:B-12---:R-:W-:Y:S07]  /*2a40*/  @!P1 BRA `(.L_x_47) ;  /* 0x0000004c00ac9947 */ /* 0x006fee0003800000 */
.L_x_130:
[C---:B------:R-:W-:Y:S01]  /*2a50*/  LEA R4, R11.reuse, UR37, 0x4 ;  /* 0x000000250b047c11 */ /* 0x040fe2000f8e20ff */
[----:B-1----:R-:W-:Y:S01]  /*2a60*/  VIADD R0, R0, 0xc0 ;  /* 0x000000c000007836 */ /* 0x002fe20000000000 */
[----:B------:R-:W-:Y:S01]  /*2a70*/  SEL R8, R8, RZ, P0 ;  /* 0x000000ff08087207 */ /* 0x000fe20000000000 */
[----:B------:R-:W-:-:S03]  /*2a80*/  VIADD R11, R11, 0x1 ;  /* 0x000000010b0b7836 */ /* 0x000fc60000000000 */
[----:B------:R-:W1:Y:S01]  /*2a90*/  LDS.128 R4, [R4+0x140] ;  /* 0x0001400004047984 */ /* 0x000e620000000c00 */
[----:B------:R-:W-:Y:S02]  /*2aa0*/  PRMT R0, RZ, 0x654, R0 ;  /* 0x00000654ff007816 */ /* 0x000fe40000000000 */
[C---:B------:R-:W-:Y:S01]  /*2ab0*/  ISETP.NE.AND P1, PT, R11.reuse, 0x2, PT ;  /* 0x000000020b00780c */ /* 0x040fe20003f25270 */
[----:B------:R-:W-:Y:S01]  /*2ac0*/  @!PT LDS RZ, [RZ] ;  /* 0x00000000fffff984 */ /* 0x000fe20000000800 */
[----:B------:R-:W-:Y:S01]  /*2ad0*/  @!PT LDS RZ, [RZ] ;  /* 0x00000000fffff984 */ /* 0x000fe20000000800 */
[----:B------:R-:W-:Y:S01]  /*2ae0*/  @!PT LDS RZ, [RZ] ;  /* 0x00000000fffff984 */ /* 0x000fe20000000800 */
[----:B------:R-:W-:Y:S01]  /*2af0*/  @!PT LDS RZ, [RZ] ;  /* 0x00000000fffff984 */ /* 0x000fe20000000800 */
[----:B------:R2:W-:Y:S06]  /*2b00*/  MEMBAR.ALL.CTA ;  /* 0x0000000000007992 */ /* 0x0005ec0000008000 */
[----:B--2---:R-:W2:Y:S01]  /*2b10*/  FENCE.VIEW.ASYNC.S ;  /* 0x00000000000073c6 */ /* 0x004ea20000000000 */
[----:B------:R-:W-:Y:S01]  /*2b20*/  SEL R11, R11, RZ, P1 ;  /* 0x000000ff0b0b7207 */ /* 0x000fe20000800000 */
[----:B--2---:R2:W-:Y:S01]  /*2b30*/  SYNCS.ARRIVE.TRANS64.RED.A1T0 RZ, [R0+URZ], RZ ;  /* 0x000000ff00ff79a7 */ /* 0x0045e200081004ff */
[----:B-1----:R-:W-:-:S02]  /*2b40*/  LOP3.LUT P3, RZ, R6, 0x1, RZ, 0xc0, !PT ;  /* 0x0000000106ff7812 */ /* 0x002fc4000786c0ff */
[----:B------:R-:W-:-:S04]  /*2b50*/  SEL R5, RZ, 0x1, P1 ;  /* 0x00000001ff057807 */ /* 0x000fc80000800000 */
[----:B------:R-:W-:Y:S02]  /*2b60*/  LOP3.LUT R10, R10, R5, RZ, 0x3c, !PT ;  /* 0x000000050a0a7212 */ /* 0x000fe400078e3cff */
[----:B--2---:R-:W-:-:S04]  /*2b70*/  SEL R0, RZ, 0x1, P0 ;  /* 0x00000001ff007807 */ /* 0x004fc80000000000 */
[----:B------:R-:W-:Y:S01]  /*2b80*/  LOP3.LUT R9, R9, R0, RZ, 0x3c, !PT ;  /* 0x0000000009097212 */ /* 0x000fe200078e3cff */
[----:B------:R-:W-:Y:S06]  /*2b90*/  @P3 BRA `(.L_x_48) ;  /* 0xfffffffc002c3947 */ /* 0x000fec000383ffff */
[----:B------:R-:W-:Y:S01]  /*2ba0*/  ULEA UR5, UR6, UR37, 0x3 ;  /* 0x0000002506057291 */ /* 0x000fe2000f8e18ff */
[----:B------:R-:W-:-:S08]  /*2bb0*/  SHF.L.U32 R3, R12, 0x1f, RZ ;  /* 0x0000001f0c037819 */ /* 0x000fd000000006ff */
[----:B------:R-:W1:Y:S02]  /*2bc0*/  SYNCS.PHASECHK.TRANS64 P0, [UR5+0xc0], R3 ;  /* 0x0000c003ff0075a7 */ /* 0x000e640008001005 */
[----:B-1----:R-:W-:Y:S05]  /*2bd0*/  @P0 BRA `(.L_x_49) ;  /* 0x0000000000080947 */ /* 0x002fea0003800000 */
[----:B------:R-:W1:Y:S02]  /*2be0*/  SYNCS.PHASECHK.TRANS64.TRYWAIT P0, [UR5+0xc0], R3 ;  /* 0x0000c003ff0075a7 */ /* 0x000e640008001105 */
[----:B-1----:R-:W-:Y:S05]  /*2bf0*/  @!P0 BRA `(.L_x_50) ;  /* 0x0000004c00548947 */ /* 0x002fea0003800000 */
.L_x_49:
[----:B------:R-:W-:-:S04]  /*2c00*/  UIADD3 UR4, UPT, UPT, UR6, 0x1, URZ ;  /* 0x0000000106047890 */ /* 0x000fc8000fffe0ff */
[----:B------:R-:W-:-:S04]  /*2c10*/  UISETP.NE.AND UP0, UPT, UR4, 0x2, UPT ;  /* 0x000000020400788c */ /* 0x000fc8000bf05270 */
[----:B------:R-:W-:Y:S02]  /*2c20*/  USEL UR7, URZ, 0x1, UP0 ;  /* 0x00000001ff077887 */ /* 0x000fe40008000000 */
[----:B------:R-:W-:-:S04]  /*2c30*/  USEL UR4, UR4, URZ, UP0 ;  /* 0x000000ff04047287 */ /* 0x000fc80008000000 */
[----:B------:R-:W-:Y:S01]  /*2c40*/  ULEA UR4, UR4, UR37, 0x3 ;  /* 0x0000002504047291 */ /* 0x000fe2000f8e18ff */
[----:B-1----:R-:W-:-:S04]  /*2c50*/  LOP3.LUT R3, R12, UR7, RZ, 0x3c, !PT ;  /* 0x000000070c037c12 */ /* 0x002fc8000f8e3cff */
[----:B------:R-:W-:-:S04]  /*2c60*/  SHF.L.U32 R0, R3, 0x1f, RZ ;  /* 0x0000001f03007819 */ /* 0x000fc800000006ff */
[----:B------:R-:W1:Y:S02]  /*2c70*/  SYNCS.PHASECHK.TRANS64 P0, [UR4+0xc0], R0 ;  /* 0x0000c000ff0075a7 */ /* 0x000e640008001004 */
[----:B-1----:R-:W-:Y:S05]  /*2c80*/  @P0 EXIT ;  /* 0x000000000000094d */ /* 0x002fea0003800000 */
[----:B------:R-:W-:Y:S02]  /*2c90*/  SHF.L.U32 R3, R3, 0x1f, RZ ;  /* 0x0000001f03037819 */ /* 0x000fe400000006ff */
[----:B------:R-:W-:-:S07]  /*2ca0*/  MOV R0, UR4 ;  /* 0x0000000400007c02 */ /* 0x000fce0008000f00 */
.L_x_51:
[----:B-1----:R1:W2:Y:S02]  /*2cb0*/  SYNCS.PHASECHK.TRANS64.TRYWAIT P0, [R0+URZ+0xc0], R3 ;  /* 0x0000c003000075a7 */ /* 0x0022a400080011ff */
[----:B--2---:R-:W-:Y:S05]  /*2cc0*/  @!P0 NANOSLEEP.SYNCS 0x989680 ;  /* 0x009896800000895d */ /* 0x004fea0003900000 */
[----:B------:R-:W2:Y:S02]  /*2cd0*/  @!P0 SYNCS.PHASECHK.TRANS64 P0, [R0+URZ+0xc0], R3 ;  /* 0x0000c003000085a7 */ /* 0x000ea400080010ff */
[----:B--2---:R-:W-:Y:S05]  /*2ce0*/  @P0 EXIT ;  /* 0x000000000000094d */ /* 0x004fea0003800000 */
[----:B------:R-:W-:Y:S05]  /*2cf0*/  BRA `(.L_x_51) ;  /* 0xfffffffc00ec7947 */ /* 0x000fea000383ffff */
.L_x_44:
[----:B------:R-:W-:-:S09]  /*2d00*/  UISETP.NE.AND UP1, UPT, UR8, URZ, UPT ;  /* 0x000000ff0800728c */ /* 0x000fd2000bf25270 */
[----:B------:R-:W-:Y:S05]  /*2d10*/  BRA.U UP1, `(.L_x_52) ;  /* 0x0000000d01c87547 */ /* 0x000fea000b800000 */
[----:B------:R-:W-:Y:S01]  /*2d20*/  UMOV UR4, 0x40 ;  /* 0x0000004000047882 */ /* 0x000fe20000000000 */
[----:B------:R-:W-:Y:S01]  /*2d30*/  NOP ;  /* 0x0000000000007918 */ /* 0x000fe20000000000 */
[----:B------:R-:W-:Y:S01]  /*2d40*/  ULEA UR4, UR37, UR4, 0x18 ;  /* 0x0000000425047291 */ /* 0x000fe2000f8ec0ff */
[----:B------:R-:W-:Y:S02]  /*2d50*/  UMOV UR5, 0x400 ;  /* 0x0000040000057882 */ /* 0x000fe40000000000 */
[----:B------:R-:W-:-:S06]  /*2d60*/  ULEA UR37, UR37, UR5, 0x18 ;  /* 0x0000000525257291 */ /* 0x000fcc000f8ec0ff */
[----:B------:R-:W1:Y:S02]  /*2d70*/  LDS.U8 R0, [UR4+0x1c] ;  /* 0x00001c04ff007984 */ /* 0x000e640008000000 */
[----:B-1----:R-:W-:-:S13]  /*2d80*/  ISETP.NE.AND P0, PT, R0, RZ, PT ;  /* 0x000000ff0000720c */ /* 0x002fda0003f05270 */
[----:B------:R-:W-:Y:S05]  /*2d90*/  @P0 BRA `(.L_x_53) ;  /* 0x0000000000580947 */ /* 0x000fea0003800000 */
[----:B------:R-:W-:-:S13]  /*2da0*/  ELECT P0, URZ, PT ;  /* 0x0000000000ff782f */ /* 0x000fda0003800000 */
[----:B------:R-:W-:Y:S05]  /*2db0*/  @!P0 BRA `(.L_x_54) ;  /* 0x0000000000608947 */ /* 0x000fea0003800000 */
[----:B------:R-:W-:Y:S01]  /*2dc0*/  UMOV UR5, 0x10 ;  /* 0x0000001000057882 */ /* 0x000fe20000000000 */
[----:B------:R-:W-:Y:S01]  /*2dd0*/  HFMA2 R0, -RZ, RZ, 0, 5.9604644775390625e-08 ;  /* 0x00000001ff007431 */ /* 0x000fe200000001ff */
[----:B------:R-:W-:-:S03]  /*2de0*/  MOV R2, 0xffff ;  /* 0x0000ffff00027802 */ /* 0x000fc60000000f00 */
[----:B------:R-:W-:Y:S04]  /*2df0*/  DEPBAR.LE SB1, 0x36 ;  /* 0x00009d800000791a */ /* 0x000fe80000000000 */
[----:B------:R-:W1:Y:S02]  /*2e00*/  UTCATOMSWS.FIND_AND_SET.ALIGN UP0, UR5, UR5 ;  /* 0x00000005000575e3 */ /* 0x000e640008000800 */
[----:B-1----:R-:W-:Y:S01]  /*2e10*/  MOV R3, UR5 ;  /* 0x0000000500037c02 */ /* 0x002fe20008000f00 */
[----:B------:R-:W-:Y:S06]  /*2e20*/  BRA.U UP0, `(.L_x_55) ;  /* 0x0000000100187547 */ /* 0x000fec000b800000 */
.L_x_56:
[----:B------:R-:W-:Y:S05]  /*2e30*/  NANOSLEEP 0x64 ;  /* 0x000000640000795d */ /* 0x000fea0003800000 */
[----:B------:R-:W-:-:S05]  /*2e40*/  UMOV UR5, 0x10 ;  /* 0x0000001000057882 */ /* 0x000fca0000000000 */
[----:B------:R-:W-:Y:S04]  /*2e50*/  DEPBAR.LE SB1, 0x36 ;  /* 0x00009d800000791a */ /* 0x000fe80000000000 */
[----:B------:R-:W1:Y:S02]  /*2e60*/  UTCATOMSWS.FIND_AND_SET.ALIGN UP0, UR5, UR5 ;  /* 0x00000005000575e3 */ /* 0x000e640008000800 */
[----:B-1----:R-:W-:Y:S01]  /*2e70*/  MOV R3, UR5 ;  /* 0x0000000500037c02 */ /* 0x002fe20008000f00 */
[----:B------:R-:W-:Y:S05]  /*2e80*/  BRA.U !UP0, `(.L_x_56) ;  /* 0xfffffffd08e87547 */ /* 0x000fea000b83ffff */
.L_x_55:
[-C--:B------:R-:W-:Y:S02]  /*2e90*/  SHF.L.U32 R2, R2, R3.reuse, RZ ;  /* 0x0000000302027219 */ /* 0x080fe400000006ff */
[----:B------:R-:W-:Y:S01]  /*2ea0*/  SHF.L.U32 R0, R0, R3, RZ ;  /* 0x0000000300007219 */ /* 0x000fe200000006ff */
[----:B------:R-:W-:Y:S02]  /*2eb0*/  IMAD.SHL.U32 R3, R3, 0x20, RZ ;  /* 0x0000002003037824 */ /* 0x000fe400078e00ff */
[----:B------:R1:W-:Y:S04]  /*2ec0*/  ATOMS.OR RZ, [UR4+0x14], R2 ;  /* 0x00001402ffff798c */ /* 0x0003e8000b000004 */
[----:B------:R1:W-:Y:S04]  /*2ed0*/  ATOMS.OR RZ, [UR4+0x18], R0 ;  /* 0x00001800ffff798c */ /* 0x0003e8000b000004 */
[----:B------:R1:W-:Y:S01]  /*2ee0*/  STS [UR37+0x160], R3 ;  /* 0x00016003ff007988 */ /* 0x0003e20008000825 */
[----:B------:R-:W-:Y:S05]  /*2ef0*/  BRA `(.L_x_54) ;  /* 0x0000000000107947 */ /* 0x000fea0003800000 */
.L_x_53:
[----:B------:R-:W-:Y:S02]  /*2f00*/  MOV R0, 0xffffffff ;  /* 0xffffffff00007802 */ /* 0x000fe40000000f00 */
[----:B------:R-:W-:-:S03]  /*2f10*/  MOV R2, 0x2f40 ;  /* 0x00002f4000027802 */ /* 0x000fc60000000f00 */
[----:B------:R1:W-:Y:S04]  /*2f20*/  STS [UR37+0x160], R0 ;  /* 0x00016000ff007988 */ /* 0x0003e80008000825 */
[----:B-1-3-5:R-:W-:Y:S05]  /*2f30*/  CALL.REL.NOINC `($__internal_1_$__cuda_sm10x_tcgen05_guardrail_trap_phase_invalid_during_alloc) ;  /* 0x0000005000107944 */ /* 0x02afea0003c00000 */
.L_x_54:
[----:B------:R-:W-:Y:S05]  /*2f40*/  WARPSYNC.ALL ;  /* 0x0000000000007948 */ /* 0x000fea0003800000 */
[----:B------:R-:W2:Y:S01]  /*2f50*/  S2UR UR5, SR_CgaCtaId ;  /* 0x00000000000579c3 */ /* 0x000ea20000008800 */
[----:B------:R-:W-:Y:S01]  /*2f60*/  UMOV UR4, 0x400 ;  /* 0x0000040000047882 */ /* 0x000fe20000000000 */
[----:B------:R-:W-:-:S06]  /*2f70*/  NOP ;  /* 0x0000000000007918 */ /* 0x000fcc0000000000 */
[----:B------:R-:W-:Y:S06]  /*2f80*/  BAR.ARV 0x6, 0xa0 ;  /* 0x0182800000007b1d */ /* 0x000fec0000002000 */
[----:B------:R-:W4:Y:S01]  /*2f90*/  LDCU UR7, c[0x0][0x38c] ;  /* 0x00007180ff0777ac */ /* 0x000f220008000800 */
[----:B------:R-:W-:Y:S01]  /*2fa0*/  IMAD.MOV.U32 R11, RZ, RZ, 0x1 ;  /* 0x00000001ff0b7424 */ /* 0x000fe200078e00ff */
[----:B------:R-:W-:Y:S01]  /*2fb0*/  CS2R R8, SRZ ;  /* 0x0000000000087805 */ /* 0x000fe2000001ff00 */
[----:B------:R-:W-:Y:S01]  /*2fc0*/  IMAD.MOV.U32 R10, RZ, RZ, RZ ;  /* 0x000000ffff0a7224 */ /* 0x000fe200078e00ff */
[----:B------:R-:W3:Y:S01]  /*2fd0*/  LDCU UR6, c[0x0][0x38c] ;  /* 0x00007180ff0677ac */ /* 0x000ee20008000800 */
[----:B------:R-:W-:Y:S01]  /*2fe0*/  UMOV UR14, URZ ;  /* 0x000000ff000e7c82 */ /* 0x000fe20008000000 */
[----:B------:R-:W-:Y:S01]  /*2ff0*/  UMOV UR13, URZ ;  /* 0x000000ff000d7c82 */ /* 0x000fe20008000000 */
[----:B--2---:R-:W-:Y:S01]  /*3000*/  ULEA UR5, UR5, UR4, 0x18 ;  /* 0x0000000405057291 */ /* 0x004fe2000f8ec0ff */
[----:B------:R-:W-:Y:S01]  /*3010*/  UMOV UR24, 0x0 ;  /* 0x0000000000187882 */ /* 0x000fe20000000000 */
[----:B------:R-:W-:-:S02]  /*3020*/  UMOV UR25, 0x4208010 ;  /* 0x0420801000197882 */ /* 0x000fc40000000000 */
[----:B------:R-:W-:Y:S02]  /*3030*/  UIADD3 UR10, UPT, UPT, UR5, 0x14400, URZ ;  /* 0x00014400050a7890 */ /* 0x000fe4000fffe0ff */
[----:B------:R-:W-:Y:S02]  /*3040*/  UIADD3 UR15, UPT, UPT, UR5, 0x4400, URZ ;  /* 0x00004400050f7890 */ /* 0x000fe4000fffe0ff */
[----:B----4-:R-:W-:Y:S01]  /*3050*/  UIADD3 UR7, UPT, UPT, UR7, 0x7f, URZ ;  /* 0x0000007f07077890 */ /* 0x010fe2000fffe0ff */
[----:B-1----:R-:W1:Y:S01]  /*3060*/  LDS R0, [UR5+0x160] ;  /* 0x00016005ff007984 */ /* 0x002e620008000800 */
[----:B------:R-:W-:Y:S02]  /*3070*/  USHF.R.U32.HI UR10, URZ, 0x4, UR10 ;  /* 0x00000004ff0a7899 */ /* 0x000fe4000801160a */
[----:B------:R-:W-:Y:S02]  /*3080*/  USHF.R.S32.HI UR4, URZ, 0x1f, UR7 ;  /* 0x0000001fff047899 */ /* 0x000fe40008011407 */
[----:B------:R-:W-:-:S02]  /*3090*/  USHF.R.U32.HI UR15, URZ, 0x4, UR15 ;  /* 0x00000004ff0f7899 */ /* 0x000fc4000801160f */
[----:B------:R-:W-:Y:S02]  /*30a0*/  ULEA.HI UR4, UR4, UR7, URZ, 0x7 ;  /* 0x0000000704047291 */ /* 0x000fe4000f8f38ff */
[----:B------:R-:W-:Y:S02]  /*30b0*/  ULOP3.LUT UR10, UR10, 0x3fff, URZ, 0xc0, !UPT ;  /* 0x00003fff0a0a7892 */ /* 0x000fe4000f8ec0ff */
[----:B------:R-:W-:Y:S01]  /*30c0*/  USHF.R.S32.HI UR4, URZ, 0x7, UR4 ;  /* 0x00000007ff047899 */ /* 0x000fe20008011404 */
[----:B------:R-:W-:Y:S01]  /*30d0*/  UMOV UR22, 0x0 ;  /* 0x0000000000167882 */ /* 0x000fe20000000000 */
[----:B------:R-:W-:Y:S02]  /*30e0*/  UMOV UR23, 0x4208010 ;  /* 0x0420801000177882 */ /* 0x000fe40000000000 */
[----:B------:R-:W-:Y:S02]  /*30f0*/  UISETP.LT.AND UP0, UPT, UR4, 0x1, UPT ;  /* 0x000000010400788c */ /* 0x000fe4000bf01270 */
[----:B------:R-:W-:-:S02]  /*3100*/  ULOP3.LUT UR15, UR15, 0x3fff, URZ, 0xc0, !UPT ;  /* 0x00003fff0f0f7892 */ /* 0x000fc4000f8ec0ff */
[----:B------:R-:W-:Y:S02]  /*3110*/  USEL UR9, UR4, 0x1, !UP0 ;  /* 0x0000000104097887 */ /* 0x000fe4000c000000 */
[----:B------:R-:W-:Y:S02]  /*3120*/  ULOP3.LUT UR10, UR10, 0x10000, URZ, 0xfc, !UPT ;  /* 0x000100000a0a7892 */ /* 0x000fe4000f8efcff */
[----:B------:R-:W-:Y:S02]  /*3130*/  UIADD3 UR9, UPT, UPT, -UR9, URZ, URZ ;  /* 0x000000ff09097290 */ /* 0x000fe4000fffe1ff */
[----:B---3--:R-:W-:Y:S01]  /*3140*/  UISETP.GE.AND UP3, UPT, UR6, 0x1, UPT ;  /* 0x000000010600788c */ /* 0x008fe2000bf66270 */
[----:B------:R-:W-:Y:S01]  /*3150*/  UMOV UR20, 0x0 ;  /* 0x0000000000147882 */ /* 0x000fe20000000000 */
[----:B------:R-:W-:Y:S01]  /*3160*/  UMOV UR21, 0x4208010 ;  /* 0x0420801000157882 */ /* 0x000fe20000000000 */
[----:B------:R-:W-:Y:S01]  /*3170*/  UMOV UR18, 0x0 ;  /* 0x0000000000127882 */ /* 0x000fe20000000000 */
[----:B------:R-:W-:Y:S01]  /*3180*/  UMOV UR19, 0x4208010 ;  /* 0x0420801000137882 */ /* 0x000fe20000000000 */
[----:B-1----:R-:W-:-:S15]  /*3190*/  R2UR UR16, R0 ;  /* 0x00000000001072ca */ /* 0x002fde00000e0000 */
.L_x_63:
[----:B------:R-:W-:Y:S02]  /*31a0*/  LEA R0, R10, UR5, 0x3 ;  /* 0x000000050a007c11 */ /* 0x000fe4000f8e18ff */
[----:B------:R-:W-:Y:S02]  /*31b0*/  SHF.L.U32 R5, R9, 0x1f, RZ ;  /* 0x0000001f09057819 */ /* 0x000fe400000006ff */
[----:B------:R-:W-:Y:S01]  /*31c0*/  PLOP3.LUT P0, PT, PT, PT, UP3, 0x80, 0x8 ;  /* 0x000000000008781c */ /* 0x000fe20003f0f038 */
[----:B------:R-:W-:Y:S01]  /*31d0*/  VIADD R3, R0, 0xc0 ;  /* 0x000000c000037836 */ /* 0x000fe20000000000 */
[----:B-1----:R-:W1:Y:S02]  /*31e0*/  SYNCS.PHASECHK.TRANS64.TRYWAIT P1, [R0+URZ+0xb0], R5 ;  /* 0x0000b005000075a7 */ /* 0x002e6400080211ff */
[----:B-1-3--:R-:W-:Y:S09]  /*31f0*/  @!P1 BRA `(.L_x_57) ;  /* 0x0000004400ec9947 */ /* 0x00aff20003800000 */
.L_x_132:
[----:B------:R-:W-:Y:S01]  /*3200*/  LEA R4, R10, UR5, 0x4 ;  /* 0x000000050a047c11 */ /* 0x000fe2000f8e20ff */
[----:B------:R-:W-:Y:S01]  /*3210*/  @UP3 ULEA UR6, UR13, UR5, 0x3 ;  /* 0x000000050d063291 */ /* 0x000fe2000f8e18ff */
[----:B------:R-:W-:Y:S01]  /*3220*/  PLOP3.LUT P2, PT, PT, PT, PT, 0x80, 0x8 ;  /* 0x000000000008781c */ /* 0x000fe20003f4f070 */
[----:B------:R-:W-:Y:S01]  /*3230*/  ULEA UR7, UR14, UR5, 0x3 ;  /* 0x000000050e077291 */ /* 0x000fe2000f8e18ff */
[----:B------:R-:W-:Y:S02]  /*3240*/  PRMT R3, RZ, 0x654, R3 ;  /* 0x00000654ff037816 */ /* 0x000fe40000000003 */
[----:B-1----:R-:W1:Y:S01]  /*3250*/  LDS.128 R4, [R4+0x140] ;  /* 0x0001400004047984 */ /* 0x002e620000000c00 */
[----:B------:R-:W-:Y:S02]  /*3260*/  @P0 SHF.L.U32 R2, R8, 0x1f, RZ ;  /* 0x0000001f08020819 */ /* 0x000fe400000006ff */
[----:B------:R-:W-:Y:S01]  /*3270*/  SHF.L.U32 R0, R11, 0x1f, RZ ;  /* 0x0000001f0b007819 */ /* 0x000fe200000006ff */
[----:B------:R-:W-:Y:S01]  /*3280*/  @!PT LDS RZ, [RZ] ;  /* 0x00000000fffff984 */ /* 0x000fe20000000800 */
[----:B------:R-:W-:Y:S01]  /*3290*/  @!PT LDS RZ, [RZ] ;  /* 0x00000000fffff984 */ /* 0x000fe20000000800 */
[----:B------:R-:W-:Y:S01]  /*32a0*/  @!PT LDS RZ, [RZ] ;  /* 0x00000000fffff984 */ /* 0x000fe20000000800 */
[----:B------:R-:W-:Y:S01]  /*32b0*/  @!PT LDS RZ, [RZ] ;  /* 0x00000000fffff984 */ /* 0x000fe20000000800 */
[----:B------:R2:W-:Y:S06]  /*32c0*/  MEMBAR.ALL.CTA ;  /* 0x0000000000007992 */ /* 0x0005ec0000008000 */
[----:B--2---:R-:W2:Y:S02]  /*32d0*/  FENCE.VIEW.ASYNC.S ;  /* 0x00000000000073c6 */ /* 0x004ea40000000000 */
[----:B--2---:R2:W-:Y:S01]  /*32e0*/  SYNCS.ARRIVE.TRANS64.RED.A1T0 RZ, [R3+URZ], RZ ;  /* 0x000000ff03ff79a7 */ /* 0x0045e200081004ff */
[----:B------:R2:W3:Y:S01]  /*32f0*/  @P0 SYNCS.PHASECHK.TRANS64.TRYWAIT P2, [UR6], R2 ;  /* 0x00000002ff0005a7 */ /* 0x0004e20008041106 */
[----:B------:R-:W-:Y:S01]  /*3300*/  ULEA.HI UR6, UR14, UR14, URZ, 0x1 ;  /* 0x0000000e0e067291 */ /* 0x000fe2000f8f08ff */
[----:B-1----:R-:W-:-:S03]  /*3310*/  LOP3.LUT P1, RZ, R6, 0x1, RZ, 0xc0, !PT ;  /* 0x0000000106ff7812 */ /* 0x002fc6000782c0ff */
[----:B------:R-:W-:Y:S02]  /*3320*/  USHF.L.U32 UR8, UR6, 0x6, URZ ;  /* 0x0000000606087899 */ /* 0x000fe400080006ff */
[----:B------:R-:W-:Y:S02]  /*3330*/  ULOP3.LUT UR6, UR6, 0xffe, URZ, 0xc0, !UPT ;  /* 0x00000ffe06067892 */ /* 0x000fe4000f8ec0ff */
[----:B------:R-:W-:Y:S02]  /*3340*/  ULOP3.LUT UR8, UR8, 0xffffff80, URZ, 0xc0, !UPT ;  /* 0xffffff8008087892 */ /* 0x000fe4000f8ec0ff */
[----:B------:R-:W-:Y:S02]  /*3350*/  UIADD3 UR6, UPT, UPT, -UR6, UR14, URZ ;  /* 0x0000000e06067290 */ /* 0x000fe4000fffe1ff */
[----:B------:R-:W-:Y:S01]  /*3360*/  UIADD3 UR8, UPT, UPT, UR16, UR8, URZ ;  /* 0x0000000810087290 */ /* 0x000fe2000fffe0ff */
[----:B------:R-:W1:Y:S03]  /*3370*/  SYNCS.PHASECHK.TRANS64.TRYWAIT P0, [UR7+0xf0], R0 ;  /* 0x0000f000ff0075a7 */ /* 0x000e660008001107 */
[----:B------:R-:W-:Y:S01]  /*3380*/  ULEA UR8, UR6, UR8, 0x14 ;  /* 0x0000000806087291 */ /* 0x000fe2000f8ea0ff */
[----:B-123--:R-:W-:Y:S11]  /*3390*/  @!P0 BRA `(.L_x_58) ;  /* 0x0000004400988947 */ /* 0x00eff60003800000 */
.L_x_134:
[----:B------:R-:W-:Y:S01]  /*33a0*/  IADD3 R10, PT, PT, R10, 0x1, RZ ;  /* 0x000000010a0a7810 */ /* 0x000fe20007ffe0ff */
[----:B------:R-:W-:Y:S06]  /*33b0*/  BRA.U !UP3, `(.L_x_59) ;  /* 0x000000010bc07547 */ /* 0x000fec000b800000 */
[----:B------:R-:W-:Y:S01]  /*33c0*/  UPLOP3.LUT UP4, UPT, UPT, UPT, UPT, 0x40, 0x4 ;  /* 0x000000000004789c */ /* 0x000fe20003f8e870 */
[----:B------:R-:W-:Y:S01]  /*33d0*/  UMOV UR12, UR9 ;  /* 0x00000009000c7c82 */ /* 0x000fe20008000000 */
[----:B------:R-:W-:Y:S01]  /*33e0*/  UMOV UR11, UR4 ;  /* 0x00000004000b7c82 */ /* 0x000fe20008000000 */
[----:B------:R-:W-:-:S08]  /*33f0*/  UMOV UR17, UR13 ;  /* 0x0000000d00117c82 */ /* 0x000fd00008000000 */
.L_x_62:
[----:B------:R-:W-:Y:S02]  /*3400*/  UIADD3 UR12, UPT, UPT, UR12, 0x1, URZ ;  /* 0x000000010c0c7890 */ /* 0x000fe4000fffe0ff */
[----:B--2---:R-:W-:Y:S02]  /*3410*/  ULEA UR6, UR17, UR5, 0x3 ;  /* 0x0000000511067291 */ /* 0x004fe4000f8e18ff */
[----:B------:R-:W-:Y:S01]  /*3420*/  UISETP.NE.AND UP0, UPT, UR12, URZ, UPT ;  /* 0x000000ff0c00728c */ /* 0x000fe2000bf05270 */
[----:B---3--:R-:W-:Y:S10]  /*3430*/  @P2 BRA `(.L_x_60) ;  /* 0x00000000000c2947 */ /* 0x008ff40003800000 */
[----:B-1----:R-:W-:Y:S04]  /*3440*/  SHF.L.U32 R3, R8, 0x1f, RZ ;  /* 0x0000001f08037819 */ /* 0x002fe800000006ff */
[----:B------:R-:W1:Y:S02]  /*3450*/  SYNCS.PHASECHK.TRANS64.TRYWAIT P0, [UR6], R3 ;  /* 0x00000003ff0075a7 */ /* 0x000e640008001106 */
[----:B-1----:R-:W-:Y:S05]  /*3460*/  @!P0 BRA `(.L_x_61) ;  /* 0x00000044007c8947 */ /* 0x002fea0003800000 */
.L_x_60:
[----:B------:R-:W-:Y:S01]  /*3470*/  UISETP.NE.AND UP1, UPT, UR11, 0x1, UPT ;  /* 0x000000010b00788c */ /* 0x000fe2000bf25270 */
[----:B------:R-:W-:Y:S01]  /*3480*/  PLOP3.LUT P2, PT, PT, PT, PT, 0x80, 0x8 ;  /* 0x000000000008781c */ /* 0x000fe20003f4f070 */
[----:B------:R-:W-:Y:S02]  /*3490*/  UIADD3 UR13, UPT, UPT, UR17, 0x1, URZ ;  /* 0x00000001110d7890 */ /* 0x000fe4000fffe0ff */
[----:B------:R-:W-:Y:S02]  /*34a0*/  ULEA UR28, UR17, UR15, 0x9 ;  /* 0x0000000f111c7291 */ /* 0x000fe4000f8e48ff */
[----:B------:R-:W-:Y:S01]  /*34b0*/  UISETP.NE.AND UP2, UPT, UR13, 0x8, UPT ;  /* 0x000000080d00788c */ /* 0x000fe2000bf45270 */
[----:B------:R-:W-:Y:S01]  /*34c0*/  PLOP3.LUT P0, PT, PT, PT, UP1, 0x80, 0x8 ;  /* 0x000000000008781c */ /* 0x000fe20003f0f018 */
[----:B------:R-:W-:Y:S02]  /*34d0*/  UIADD3 UR40, UPT, UPT, UR28, 0x80, URZ ;  /* 0x000000801c287890 */ /* 0x000fe4000fffe0ff */
[----:B------:R-:W-:Y:S02]  /*34e0*/  USEL UR27, URZ, 0x1, UP2 ;  /* 0x00000001ff1b7887 */ /* 0x000fe40009000000 */
[----:B------:R-:W-:Y:S02]  /*34f0*/  USEL UR13, UR13, URZ, UP2 ;  /* 0x000000ff0d0d7287 */ /* 0x000fe40009000000 */
[----:B------:R-:W-:Y:S02]  /*3500*/  UIADD3 UR36, UPT, UPT, UR28, 0x100, URZ ;  /* 0x000001001c247890 */ /* 0x000fe4000fffe0ff */
[----:B------:R-:W-:Y:S01]  /*3510*/  @UP1 ULEA UR26, UR13, UR5, 0x3 ;  /* 0x000000050d1a1291 */ /* 0x000fe2000f8e18ff */
[----:B------:R-:W-:Y:S01]  /*3520*/  LOP3.LUT R8, R8, UR27, RZ, 0x3c, !PT ;  /* 0x0000001b08087c12 */ /* 0x000fe2000f8e3cff */
[----:B------:R-:W-:Y:S02]  /*3530*/  UIADD3 UR32, UPT, UPT, UR28, 0x180, URZ ;  /* 0x000001801c207890 */ /* 0x000fe4000fffe0ff */
[----:B------:R-:W-:Y:S01]  /*3540*/  UIADD3 UR6, UPT, UPT, UR6, 0x40, URZ ;  /* 0x0000004006067890 */ /* 0x000fe2000fffe0ff */
[----:B-1----:R-:W-:Y:S01]  /*3550*/  @P0 SHF.L.U32 R0, R8, 0x1f, RZ ;  /* 0x0000001f08000819 */ /* 0x002fe200000006ff */
[----:B------:R-:W-:Y:S01]  /*3560*/  UIADD3 UR11, UPT, UPT, UR11, -0x1, URZ ;  /* 0xffffffff0b0b7890 */ /* 0x000fe2000fffe0ff */
[----:B------:R-:W-:Y:S02]  /*3570*/  UMOV UR29, 0x80004020 ;  /* 0x80004020001d7882 */ /* 0x000fe40000000000 */
[----:B------:R2:W3:Y:S01]  /*3580*/  @P0 SYNCS.PHASECHK.TRANS64.TRYWAIT P2, [UR26], R0 ;  /* 0x00000000ff0005a7 */ /* 0x0004e2000804111a */
[----:B------:R-:W-:Y:S01]  /*3590*/  ULEA UR26, UR17, UR10, 0xa ;  /* 0x0000000a111a7291 */ /* 0x000fe2000f8e50ff */
[----:B------:R-:W-:Y:S01]  /*35a0*/  UMOV UR27, 0x40004040 ;  /* 0x40004040001b7882 */ /* 0x000fe20000000000 */
[----:B------:R-:W-:Y:S02]  /*35b0*/  UMOV UR41, 0x80004020 ;  /* 0x8000402000297882 */ /* 0x000fe40000000000 */
[----:B------:R-:W-:Y:S02]  /*35c0*/  UIADD3 UR38, UPT, UPT, UR26, 0x2, URZ ;  /* 0x000000021a267890 */ /* 0x000fe4000fffe0ff */
[----:B------:R-:W-:Y:S02]  /*35d0*/  UIADD3 UR34, UPT, UPT, UR26, 0x4, URZ ;  /* 0x000000041a227890 */ /* 0x000fe4000fffe0ff */
[----:B------:R-:W-:Y:S01]  /*35e0*/  UIADD3 UR30, UPT, UPT, UR26, 0x6, URZ ;  /* 0x000000061a1e7890 */ /* 0x000fe2000fffe0ff */
[----:B------:R2:W-:Y:S01]  /*35f0*/  UTCQMMA gdesc[UR28], gdesc[UR26], tmem[UR8], tmem[UR24], idesc[UR25], UP4 ;  /* 0x00ff181a1c0075ea */ /* 0x0005e2000a000308 */
[----:B------:R-:W-:Y:S01]  /*3600*/  UPLOP3.LUT UP4, UPT, UPT, UPT, UPT, 0x80, 0x8 ;  /* 0x000000000008789c */ /* 0x000fe20003f8f070 */
[----:B------:R-:W-:Y:S01]  /*3610*/  UMOV UR39, 0x40004040 ;  /* 0x4000404000277882 */ /* 0x000fe20000000000 */
[----:B------:R-:W-:Y:S01]  /*3620*/  UMOV UR37, 0x80004020 ;  /* 0x8000402000257882 */ /* 0x000fe20000000000 */
[----:B------:R2:W-:Y:S01]  /*3630*/  UTCQMMA gdesc[UR40], gdesc[UR38], tmem[UR8], tmem[UR22], idesc[UR23], UPT ;  /* 0x00ff1626280075ea */ /* 0x0005e2000b800308 */
[----:B------:R-:W-:Y:S01]  /*3640*/  UMOV UR35, 0x40004040 ;  /* 0x4000404000237882 */ /* 0x000fe20000000000 */
[----:B------:R-:W-:Y:S01]  /*3650*/  UMOV UR33, 0x80004020 ;  /* 0x8000402000217882 */ /* 0x000fe20000000000 */
[----:B------:R-:W-:Y:S01]  /*3660*/  UMOV UR31, 0x40004040 ;  /* 0x40004040001f7882 */ /* 0x000fe20000000000 */
[----:B------:R2:W-:Y:S01]  /*3670*/  UTCQMMA gdesc[UR36], gdesc[UR34], tmem[UR8], tmem[UR20], idesc[UR21], UPT ;  /* 0x00ff1422240075ea */ /* 0x0005e2000b800308 */
[----:B------:R2:W-:Y:S01]  /*3680*/  UTCQMMA gdesc[UR32], gdesc[UR30], tmem[UR8], tmem[UR18], idesc[UR19], UPT ;  /* 0x00ff121e200075ea */ /* 0x0005e2000b800308 */
[----:B------:R2:W-:Y:S01]  /*3690*/  UTCBAR [UR6], URZ ;  /* 0x000000ff060073e9 */ /* 0x0005e200080000ff */
[----:B------:R-:W-:Y:S01]  /*36a0*/  UMOV UR17, UR13 ;  /* 0x0000000d00117c82 */ /* 0x000fe20008000000 */
[----:B------:R-:W-:Y:S05]  /*36b0*/  BRA.U UP0, `(.L_x_62) ;  /* 0xfffffffd00507547 */ /* 0x000fea000b83ffff */
.L_x_59:
[----:B------:R-:W-:Y:S01]  /*36c0*/  UIADD3 UR14, UPT, UPT, UR14, 0x1, URZ ;  /* 0x000000010e0e7890 */ /* 0x000fe2000fffe0ff */
[C---:B------:R-:W-:Y:S01]  /*36d0*/  ISETP.NE.AND P0, PT, R10.reuse, 0x2, PT ;  /* 0x000000020a00780c */ /* 0x040fe20003f05270 */
[----:B------:R-:W-:Y:S02]  /*36e0*/  UIADD3 UR7, UPT, UPT, UR7, 0xd0, URZ ;  /* 0x000000d007077890 */ /* 0x000fe4000fffe0ff */
[----:B------:R-:W-:Y:S01]  /*36f0*/  UISETP.NE.AND UP0, UPT, UR14, 0x4, UPT ;  /* 0x000000040e00788c */ /* 0x000fe2000bf05270 */
[----:B-12---:R-:W-:Y:S02]  /*3700*/  SEL R0, RZ, 0x1, P0 ;  /* 0x00000001ff007807 */ /* 0x006fe40000000000 */
[----:B------:R-:W-:Y:S01]  /*3710*/  SEL R10, R10, RZ, P0 ;  /* 0x000000ff0a0a7207 */ /* 0x000fe20000000000 */
[----:B------:R-:W-:Y:S01]  /*3720*/  USEL UR6, URZ, 0x1, UP0 ;  /* 0x00000001ff067887 */ /* 0x000fe20008000000 */
[----:B------:R-:W-:Y:S01]  /*3730*/  LOP3.LUT R9, R9, R0, RZ, 0x3c, !PT ;  /* 0x0000000009097212 */ /* 0x000fe200078e3cff */
[----:B------:R-:W-:Y:S01]  /*3740*/  USEL UR14, UR14, URZ, UP0 ;  /* 0x000000ff0e0e7287 */ /* 0x000fe20008000000 */
[----:B------:R1:W-:Y:S03]  /*3750*/  UTCBAR [UR7], URZ ;  /* 0x000000ff070073e9 */ /* 0x0003e600080000ff */
[----:B------:R-:W-:Y:S01]  /*3760*/  LOP3.LUT R11, R11, UR6, RZ, 0x3c, !PT ;  /* 0x000000060b0b7c12 */ /* 0x000fe2000f8e3cff */
[----:B------:R-:W-:Y:S07]  /*3770*/  @P1 BRA `(.L_x_63) ;  /* 0xfffffff800881947 */ /* 0x000fee000383ffff */
[----:B------:R-:W2:Y:S01]  /*3780*/  S2UR UR4, SR_CgaCtaId ;  /* 0x00000000000479c3 */ /* 0x000ea20000008800 */
[----:B------:R-:W-:Y:S01]  /*3790*/  ELECT P0, URZ, PT ;  /* 0x0000000000ff782f */ /* 0x000fe20003800000 */
[----:B------:R-:W-:Y:S01]  /*37a0*/  IMAD.MOV.U32 R0, RZ, RZ, 0x1 ;  /* 0x00000001ff007424 */ /* 0x000fe200078e00ff */
[----:B------:R-:W-:Y:S01]  /*37b0*/  UIADD3 UR5, UPT, UPT, UR5, 0xf0, URZ ;  /* 0x000000f005057890 */ /* 0x000fe2000fffe0ff */
[----:B------:R-:W-:Y:S01]  /*37c0*/  SHF.L.U32 R3, R11, 0x1f, RZ ;  /* 0x0000001f0b037819 */ /* 0x000fe200000006ff */
[----:B------:R-:W-:-:S03]  /*37d0*/  UMOV UR6, 0x40 ;  /* 0x0000004000067882 */ /* 0x000fc60000000000 */
[----:B------:R-:W-:Y:S01]  /*37e0*/  UVIRTCOUNT.DEALLOC.SMPOOL 0x80 ;  /* 0x000000800000784c */ /* 0x000fe20000000000 */
[----:B--2---:R-:W-:Y:S02]  /*37f0*/  ULEA UR4, UR4, UR6, 0x18 ;  /* 0x0000000604047291 */ /* 0x004fe4000f8ec0ff */
[----:B------:R-:W-:-:S07]  /*3800*/  ULEA UR6, UR14, UR5, 0x3 ;  /* 0x000000050e067291 */ /* 0x000fce000f8e18ff */
[----:B------:R2:W-:Y:S02]  /*3810*/  @P0 STS.U8 [UR4+0x1c], R0 ;  /* 0x00001c00ff000988 */ /* 0x0005e40008000004 */
[----:B------:R-:W4:Y:S02]  /*3820*/  SYNCS.PHASECHK.TRANS64.TRYWAIT P0, [UR6], R3 ;  /* 0x00000003ff0075a7 */ /* 0x000f240008001106 */
[----:B--2-4-:R-:W-:Y:S05]  /*3830*/  @!P0 BRA `(.L_x_64) ;  /* 0x0000004000a08947 */ /* 0x014fea0003800000 */
.L_x_137:
[----:B-1----:R-:W-:-:S04]  /*3840*/  UIADD3 UR7, UPT, UPT, UR14, 0x1, URZ ;  /* 0x000000010e077890 */ /* 0x002fc8000fffe0ff */
[----:B------:R-:W-:-:S04]  /*3850*/  UISETP.NE.AND UP0, UPT, UR7, 0x4, UPT ;  /* 0x000000040700788c */ /* 0x000fc8000bf05270 */
[----:B------:R-:W-:Y:S02]  /*3860*/  USEL UR8, URZ, 0x1, UP0 ;  /* 0x00000001ff087887 */ /* 0x000fe40008000000 */
[----:B------:R-:W-:-:S04]  /*3870*/  USEL UR7, UR7, URZ, UP0 ;  /* 0x000000ff07077287 */ /* 0x000fc80008000000 */
[----:B------:R-:W-:Y:S01]  /*3880*/  ULEA UR6, UR7, UR5, 0x3 ;  /* 0x0000000507067291 */ /* 0x000fe2000f8e18ff */
[----:B------:R-:W-:-:S04]  /*3890*/  LOP3.LUT R2, R11, UR8, RZ, 0x3c, !PT ;  /* 0x000000080b027c12 */ /* 0x000fc8000f8e3cff */
[----:B--2---:R-:W-:-:S04]  /*38a0*/  SHF.L.U32 R3, R2, 0x1f, RZ ;  /* 0x0000001f02037819 */ /* 0x004fc800000006ff */
[----:B------:R-:W1:Y:S02]  /*38b0*/  SYNCS.PHASECHK.TRANS64.TRYWAIT P0, [UR6], R3 ;  /* 0x00000003ff0075a7 */ /* 0x000e640008001106 */
[----:B-1----:R-:W-:Y:S05]  /*38c0*/  @!P0 BRA `(.L_x_65) ;  /* 0x0000004000948947 */ /* 0x002fea0003800000 */
.L_x_139:
        /* <DEDUP_REMOVED lines=9> */
.L_x_141:
[----:B------:R-:W-:-:S04]  /*3960*/  UIADD3 UR7, UPT, UPT, UR7, 0x1, URZ ;  /* 0x0000000107077890 */ /* 0x000fc8000fffe0ff */
[----:B------:R-:W-:-:S04]  /*3970*/  UISETP.NE.AND UP0, UPT, UR7, 0x4, UPT ;  /* 0x000000040700788c */ /* 0x000fc8000bf05270 */
[----:B------:R-:W-:Y:S02]  /*3980*/  USEL UR6, URZ, 0x1, UP0 ;  /* 0x00000001ff067887 */ /* 0x000fe40008000000 */
[----:B------:R-:W-:-:S04]  /*3990*/  USEL UR7, UR7, URZ, UP0 ;  /* 0x000000ff07077287 */ /* 0x000fc80008000000 */
[----:B------:R-:W-:Y:S01]  /*39a0*/  ULEA UR7, UR7, UR5, 0x3 ;  /* 0x0000000507077291 */ /* 0x000fe2000f8e18ff */
[----:B-1----:R-:W-:-:S04]  /*39b0*/  LOP3.LUT R3, R2, UR6, RZ, 0x3c, !PT ;  /* 0x0000000602037c12 */ /* 0x002fc8000f8e3cff */
[----:B------:R-:W-:-:S04]  /*39c0*/  SHF.L.U32 R3, R3, 0x1f, RZ ;  /* 0x0000001f03037819 */ /* 0x000fc800000006ff */
[----:B------:R-:W1:Y:S02]  /*39d0*/  SYNCS.PHASECHK.TRANS64.TRYWAIT P0, [UR7], R3 ;  /* 0x00000003ff0075a7 */ /* 0x000e640008001107 */
[----:B-1----:R-:W-:Y:S05]  /*39e0*/  @!P0 BRA `(.L_x_67) ;  /* 0x00000040007c8947 */ /* 0x002fea0003800000 */
.L_x_143:
[----:B------:R-:W-:Y:S01]  /*39f0*/  NOP ;  /* 0x0000000000007918 */ /* 0x000fe20000000000 */
[----:B-1----:R-:W1:Y:S01]  /*3a00*/  LDS R0, [UR4+0x14] ;  /* 0x00001404ff007984 */ /* 0x002e620008000800 */
[----:B------:R-:W-:Y:S01]  /*3a10*/  ULOP3.LUT UR6, UR16, 0xffff, URZ, 0xc0, !UPT ;  /* 0x0000ffff10067892 */ /* 0x000fe2000f8ec0ff */
[----:B------:R-:W-:Y:S01]  /*3a20*/  UMOV UR8, 0xffff ;  /* 0x0000ffff00087882 */ /* 0x000fe20000000000 */
[----:B------:R-:W-:Y:S02]  /*3a30*/  UMOV UR5, 0x1 ;  /* 0x0000000100057882 */ /* 0x000fe40000000000 */
[----:B------:R-:W-:-:S04]  /*3a40*/  USHF.R.U32.HI UR6, URZ, 0x5, UR6 ;  /* 0x00000005ff067899 */ /* 0x000fc80008011606 */
[----:B------:R-:W-:Y:S02]  /*3a50*/  USHF.L.U32 UR8, UR8, UR6, URZ ;  /* 0x0000000608087299 */ /* 0x000fe400080006ff */
[----:B------:R-:W-:-:S04]  /*3a60*/  USHF.L.U32 UR5, UR5, UR6, URZ ;  /* 0x0000000605057299 */ /* 0x000fc800080006ff */
[----:B-1----:R-:W-:-:S04]  /*3a70*/  LOP3.LUT R0, R0, UR8, RZ, 0xc0, !PT ;  /* 0x0000000800007c12 */ /* 0x002fc8000f8ec0ff */
[----:B------:R-:W-:-:S13]  /*3a80*/  ISETP.NE.AND P0, PT, R0, UR8, PT ;  /* 0x0000000800007c0c */ /* 0x000fda000bf05270 */
[----:B------:R-:W-:Y:S05]  /*3a90*/  @P0 BRA `(.L_x_68) ;  /* 0x0000000000580947 */ /* 0x000fea0003800000 */
[----:B------:R-:W1:Y:S02]  /*3aa0*/  LDS R0, [UR4+0x18] ;  /* 0x00001804ff007984 */ /* 0x000e640008000800 */
[----:B-1----:R-:W-:-:S04]  /*3ab0*/  LOP3.LUT R0, R0, UR5, RZ, 0xc0, !PT ;  /* 0x0000000500007c12 */ /* 0x002fc8000f8ec0ff */
[----:B------:R-:W-:-:S13]  /*3ac0*/  ISETP.NE.AND P0, PT, R0, UR5, PT ;  /* 0x0000000500007c0c */ /* 0x000fda000bf05270 */
[----:B------:R-:W-:Y:S05]  /*3ad0*/  @P0 BRA `(.L_x_69) ;  /* 0x00000000003c0947 */ /* 0x000fea0003800000 */
[----:B------:R-:W1:Y:S01]  /*3ae0*/  S2R R2, SR_LANEID ;  /* 0x0000000000027919 */ /* 0x000e620000000000 */
[----:B------:R-:W-:Y:S01]  /*3af0*/  ULOP3.LUT UR8, URZ, UR8, URZ, 0x33, !UPT ;  /* 0x00000008ff087292 */ /* 0x000fe2000f8e33ff */
[----:B------:R-:W-:Y:S01]  /*3b00*/  LOP3.LUT R4, RZ, UR5, RZ, 0x33, !PT ;  /* 0x00000005ff047c12 */ /* 0x000fe2000f8e33ff */
[----:B------:R-:W-:Y:S02]  /*3b10*/  VOTEU.ANY UR7, UPT, PT ;  /* 0x0000000000077886 */ /* 0x000fe400038e0100 */
[----:B------:R-:W-:Y:S01]  /*3b20*/  UFLO.U32 UR7, UR7 ;  /* 0x00000007000772bd */ /* 0x000fe200080e0000 */
[----:B------:R-:W2:Y:S01]  /*3b30*/  REDUX UR5, R4 ;  /* 0x00000000040573c4 */ /* 0x000ea20000000000 */
[----:B------:R-:W-:-:S06]  /*3b40*/  IMAD.U32 R0, RZ, RZ, UR8 ;  /* 0x00000008ff007e24 */ /* 0x000fcc000f8e00ff */
[----:B------:R4:W-:Y:S01]  /*3b50*/  UTCATOMSWS.AND URZ, UR8 ;  /* 0x0000000800ff79e3 */ /* 0x0009e20008000000 */
[----:B------:R-:W3:Y:S01]  /*3b60*/  REDUX UR6, R0 ;  /* 0x00000000000673c4 */ /* 0x000ee20000000000 */
[----:B-1----:R-:W-:Y:S01]  /*3b70*/  ISETP.EQ.U32.AND P0, PT, R2, UR7, PT ;  /* 0x0000000702007c0c */ /* 0x002fe2000bf02070 */
[----:B--2---:R-:W-:Y:S01]  /*3b80*/  IMAD.U32 R2, RZ, RZ, UR5 ;  /* 0x00000005ff027e24 */ /* 0x004fe2000f8e00ff */
[----:B---3--:R-:W-:-:S11]  /*3b90*/  MOV R3, UR6 ;  /* 0x0000000600037c02 */ /* 0x008fd60008000f00 */
[----:B------:R4:W-:Y:S04]  /*3ba0*/  @P0 ATOMS.AND RZ, [UR4+0x14], R3 ;  /* 0x00001403ffff098c */ /* 0x0009e8000a800004 */
[----:B------:R4:W-:Y:S01]  /*3bb0*/  @P0 ATOMS.AND RZ, [UR4+0x18], R2 ;  /* 0x00001802ffff098c */ /* 0x0009e2000a800004 */
[----:B------:R-:W-:Y:S05]  /*3bc0*/  BRA `(.L_x_70) ;  /* 0x0000000000147947 */ /* 0x000fea0003800000 */
.L_x_69:
[----:B------:R-:W-:Y:S02]  /*3bd0*/  MOV R2, 0x3bf0 ;  /* 0x00003bf000027802 */ /* 0x000fe40000000f00 */
[----:B---3-5:R-:W-:Y:S05]  /*3be0*/  CALL.REL.NOINC `($__internal_0_$__cuda_sm10x_tcgen05_guardrail_trap_col_being_dealloced_not_returned_by_alloc) ;  /* 0x0000004000d87944 */ /* 0x028fea0003c00000 */
[----:B------:R-:W-:Y:S05]  /*3bf0*/  BRA `(.L_x_70) ;  /* 0x0000000000087947 */ /* 0x000fea0003800000 */
.L_x_68:
[----:B------:R-:W-:Y:S02]  /*3c00*/  MOV R2, 0x3c20 ;  /* 0x00003c2000027802 */ /* 0x000fe40000000f00 */
[----:B---3-5:R-:W-:Y:S05]  /*3c10*/  CALL.REL.NOINC `($__internal_2_$__cuda_sm10x_tcgen05_guardrail_trap_unallocated_columns_being_dealloced) ;  /* 0x0000004000e47944 */ /* 0x028fea0003c00000 */
.L_x_70:
[----:B------:R-:W-:Y:S01]  /*3c20*/  NOP ;  /* 0x0000000000007918 */ /* 0x000fe20000000000 */
[----:B----4-:R-:W-:Y:S05]  /*3c30*/  EXIT ;  /* 0x000000000000794d */ /* 0x010fea0003800000 */
.L_x_52:
[----:B------:R-:W-:-:S09]  /*3c40*/  UISETP.NE.OR UP2, UPT, UR8, 0x3, !UP2 ;  /* 0x000000030800788c */ /* 0x000fd2000d745670 */
[----:B------:R-:W-:Y:S05]  /*3c50*/  BRA.U UP2, `(.L_x_71) ;  /* 0x0000000d02407547 */ /* 0x000fea000b800000 */
[----:B------:R-:W1:Y:S01]  /*3c60*/  LDC R0, c[0x0][0xb30] ;  /* 0x0002cc00ff007b82 */ /* 0x000e620000000800 */
[----:B------:R-:W2:Y:S01]  /*3c70*/  LDCU.64 UR8, c[0x0][0x888] ;  /* 0x00011100ff0877ac */ /* 0x000ea20008000a00 */
[----:B------:R-:W-:Y:S02]  /*3c80*/  HFMA2 R29, -RZ, RZ, 0, 0 ;  /* 0x00000000ff1d7431 */ /* 0x000fe400000001ff */
[----:B------:R-:W-:Y:S01]  /*3c90*/  IMAD.MOV.U32 R31, RZ, RZ, 0x1 ;  /* 0x00000001ff1f7424 */ /* 0x000fe200078e00ff */
[----:B------:R-:W-:Y:S01]  /*3ca0*/  MOV R23, 0x1000 ;  /* 0x0000100000177802 */ /* 0x000fe20000000f00 */
[----:B------:R-:W4:Y:S01]  /*3cb0*/  LDCU.64 UR4, c[0x0][0x890] ;  /* 0x00011200ff0477ac */ /* 0x000f220008000a00 */
[----:B------:R-:W-:Y:S01]  /*3cc0*/  IMAD.MOV.U32 R30, RZ, RZ, RZ ;  /* 0x000000ffff1e7224 */ /* 0x000fe200078e00ff */
[----:B------:R-:W3:Y:S01]  /*3cd0*/  LDC R19, c[0x0][0x370] ;  /* 0x0000dc00ff137b82 */ /* 0x000ee20000000800 */
[----:B------:R-:W-:Y:S01]  /*3ce0*/  UMOV UR7, 0x400 ;  /* 0x0000040000077882 */ /* 0x000fe20000000000 */
[----:B------:R-:W-:-:S02]  /*3cf0*/  UPLOP3.LUT UP1, UPT, UPT, UPT, UPT, 0x40, 0x4 ;  /* 0x000000000004789c */ /* 0x000fc40003f2e870 */
[----:B------:R-:W-:-:S04]  /*3d00*/  ULEA UR7, UR37, UR7, 0x18 ;  /* 0x0000000725077291 */ /* 0x000fc8000f8ec0ff */
[----:B------:R-:W3:Y:S01]  /*3d10*/  LDC R2, c[0x0][0xb0c] ;  /* 0x0002c300ff027b82 */ /* 0x000ee20000000800 */
[----:B------:R-:W-:Y:S02]  /*3d20*/  UIADD3 UR13, UPT, UPT, UR7, 0x88, URZ ;  /* 0x00000088070d7890 */ /* 0x000fe4000fffe0ff */
[----:B--2---:R-:W-:Y:S02]  /*3d30*/  UISETP.NE.U32.AND UP2, UPT, UR8, URZ, UPT ;  /* 0x000000ff0800728c */ /* 0x004fe4000bf45070 */
[----:B------:R-:W-:Y:S02]  /*3d40*/  UIADD3 UR17, UPT, UPT, UR7, 0x80, URZ ;  /* 0x0000008007117890 */ /* 0x000fe4000fffe0ff */
[----:B----4-:R-:W-:Y:S01]  /*3d50*/  UISETP.NE.U32.AND UP3, UPT, UR4, URZ, UPT ;  /* 0x000000ff0400728c */ /* 0x010fe2000bf65070 */
[----:B------:R-:W2:Y:S01]  /*3d60*/  LDC R18, c[0x0][0xb20] ;  /* 0x0002c800ff127b82 */ /* 0x000ea20000000800 */
[----:B-1----:R-:W-:Y:S01]  /*3d70*/  ISETP.NE.AND P1, PT, R0, 0x1, PT ;  /* 0x000000010000780c */ /* 0x002fe20003f25270 */
[----:B------:R-:W-:-:S02]  /*3d80*/  UISETP.NE.AND.EX UP2, UPT, UR9, URZ, UPT, UP2 ;  /* 0x000000ff0900728c */ /* 0x000fc4000bf45320 */
[----:B------:R-:W-:Y:S02]  /*3d90*/  UPRMT UR13, UR37, 0x654, UR13 ;  /* 0x00000654250d7896 */ /* 0x000fe4000800000d */
[----:B------:R-:W-:Y:S02]  /*3da0*/  UISETP.NE.AND.EX UP3, UPT, UR5, URZ, UPT, UP3 ;  /* 0x000000ff0500728c */ /* 0x000fe4000bf65330 */
[----:B------:R-:W1:Y:S08]  /*3db0*/  LDC.64 R32, c[0x0][0x348] ;  /* 0x0000d200ff207b82 */ /* 0x000e700000000a00 */
[----:B------:R-:W4:Y:S08]  /*3dc0*/  LDC.64 R16, c[0x0][0xb10] ;  /* 0x0002c400ff107b82 */ /* 0x000f300000000a00 */
[----:B------:R-:W1:Y:S08]  /*3dd0*/  LDC.64 R6, c[0x0][0xb18] ;  /* 0x0002c600ff067b82 */ /* 0x000e700000000a00 */
[----:B------:R-:W1:Y:S08]  /*3de0*/  LDC.64 R4, c[0x0][0xb28] ;  /* 0x0002ca00ff047b82 */ /* 0x000e700000000a00 */
[----:B--23--:R-:W1:Y:S02]  /*3df0*/  LDC R22, c[0x0][0x374] ;  /* 0x0000dd00ff167b82 */ /* 0x00ce640000000800 */
.L_x_80:
[C---:B------:R-:W-:Y:S02]  /*3e00*/  LEA R0, R30.reuse, UR7, 0x3 ;  /* 0x000000071e007c11 */ /* 0x040fe4000f8e18ff */
[----:B------:R-:W-:Y:S02]  /*3e10*/  SHF.L.U32 R3, R29, 0x1f, RZ ;  /* 0x0000001f1d037819 */ /* 0x000fe400000006ff */
[----:B------:R-:W-:Y:S02]  /*3e20*/  LEA R24, R30, UR7, 0x4 ;  /* 0x000000071e187c11 */ /* 0x000fe4000f8e20ff */
[----:B--2---:R-:W2:Y:S02]  /*3e30*/  SYNCS.PHASECHK.TRANS64.TRYWAIT P0, [R0+URZ+0xb0], R3 ;  /* 0x0000b003000075a7 */ /* 0x004ea400080011ff */
[----:B--2---:R-:W-:Y:S05]  /*3e40*/  @!P0 BRA `(.L_x_72) ;  /* 0x0000003c007c8947 */ /* 0x004fea0003800000 */
.L_x_144:
[----:B------:R-:W-:Y:S01]  /*3e50*/  ISETP.GE.AND P0, PT, R40, 0x1, PT ;  /* 0x000000012800780c */ /* 0x000fe20003f06270 */
[----:B------:R-:W3:Y:S01]  /*3e60*/  LDS.128 R24, [R24+0x140] ;  /* 0x0001400018187984 */ /* 0x000ee20000000c00 */
[----:B--2---:R-:W-:Y:S01]  /*3e70*/  VIADD R0, R0, 0xc0 ;  /* 0x000000c000007836 */ /* 0x004fe20000000000 */
[----:B------:R-:W-:Y:S01]  /*3e80*/  @!PT LDS RZ, [RZ] ;  /* 0x00000000fffff984 */ /* 0x000fe20000000800 */
[----:B------:R-:W-:Y:S01]  /*3e90*/  @!PT LDS RZ, [RZ] ;  /* 0x00000000fffff984 */ /* 0x000fe20000000800 */
[----:B------:R-:W-:Y:S01]  /*3ea0*/  @!PT LDS RZ, [RZ] ;  /* 0x00000000fffff984 */ /* 0x000fe20000000800 */
[----:B------:R-:W-:Y:S01]  /*3eb0*/  @!PT LDS RZ, [RZ] ;  /* 0x00000000fffff984 */ /* 0x000fe20000000800 */
[----:B------:R2:W-:Y:S06]  /*3ec0*/  MEMBAR.ALL.CTA ;  /* 0x0000000000007992 */ /* 0x0005ec0000008000 */
[----:B--2---:R-:W2:Y:S01]  /*3ed0*/  FENCE.VIEW.ASYNC.S ;  /* 0x00000000000073c6 */ /* 0x004ea20000000000 */
[----:B------:R-:W-:Y:S04]  /*3ee0*/  PRMT R0, RZ, 0x654, R0 ;  /* 0x00000654ff007816 */ /* 0x000fe80000000000 */
[----:B--2---:R2:W-:Y:S01]  /*3ef0*/  SYNCS.ARRIVE.TRANS64.RED.A1T0 RZ, [R0+URZ], RZ ;  /* 0x000000ff00ff79a7 */ /* 0x0045e200081004ff */
[----:B---3--:R-:W-:Y:S11]  /*3f00*/  LOP3.LUT P3, RZ, R26, 0x1, RZ, 0xc0, !PT ;  /* 0x000000011aff7812 */ /* 0x008ff6000786c0ff */
[----:B------:R-:W-:Y:S02]  /*3f10*/  @!UPT UIADD3 URZ, UPT, UPT, URZ, URZ, URZ ;  /* 0x000000fffffff290 */ /* 0x000fe4000fffe0ff */
[----:B------:R-:W-:Y:S02]  /*3f20*/  @P3 MOV R13, R24 ;  /* 0x00000018000d3202 */ /* 0x000fe40000000f00 */
[----:B------:R-:W-:Y:S01]  /*3f30*/  @P3 LOP3.LUT R8, R25, 0xffff, RZ, 0xc0, !PT ;  /* 0x0000ffff19083812 */ /* 0x000fe200078ec0ff */
[----:B--2---:R-:W-:Y:S06]  /*3f40*/  @!P0 BRA `(.L_x_73) ;  /* 0x0000000000a48947 */ /* 0x004fec0003800000 */
[----:B-1----:R-:W-:Y:S01]  /*3f50*/  IMAD.HI.U32 R35, R22, R7, RZ ;  /* 0x0000000716237227 */ /* 0x002fe200078e00ff */
[----:B------:R-:W-:Y:S02]  /*3f60*/  ISETP.NE.AND P0, PT, R6, 0x1, PT ;  /* 0x000000010600780c */ /* 0x000fe40003f05270 */
[----:B------:R-:W-:Y:S01]  /*3f70*/  ISETP.NE.AND P2, PT, R40, 0x1, PT ;  /* 0x000000012800780c */ /* 0x000fe20003f45270 */
[----:B----4-:R-:W-:Y:S01]  /*3f80*/  IMAD.HI.U32 R34, R19, R16, RZ ;  /* 0x0000001013227227 */ /* 0x010fe200078e00ff */
[----:B------:R-:W-:Y:S02]  /*3f90*/  SHF.R.U32.HI R35, RZ, R18, R35 ;  /* 0x00000012ff237219 */ /* 0x000fe40000011623 */
[----:B------:R-:W-:Y:S01]  /*3fa0*/  ISETP.NE.AND P4, PT, R2, 0x1, PT ;  /* 0x000000010200780c */ /* 0x000fe20003f85270 */
[----:B------:R-:W-:Y:S01]  /*3fb0*/  IMAD.HI.U32 R36, R13, R16, RZ ;  /* 0x000000100d247227 */ /* 0x000fe200078e00ff */
[----:B------:R-:W-:Y:S02]  /*3fc0*/  SHF.R.U32.HI R34, RZ, R17, R34 ;  /* 0x00000011ff227219 */ /* 0x000fe40000011622 */
[----:B------:R-:W-:Y:S01]  /*3fd0*/  SEL R3, R22, R35, !P0 ;  /* 0x0000002316037207 */ /* 0x000fe20004000000 */
[C---:B------:R-:W-:Y:S01]  /*3fe0*/  IMAD.HI.U32 R35, R8.reuse, R7, RZ ;  /* 0x0000000708237227 */ /* 0x040fe200078e00ff */
[----:B------:R-:W-:Y:S02]  /*3ff0*/  SEL R11, R19, R34, !P4 ;  /* 0x00000022130b7207 */ /* 0x000fe40006000000 */
[----:B------:R-:W-:Y:S01]  /*4000*/  SHF.R.U32.HI R36, RZ, R17, R36 ;  /* 0x00000011ff247219 */ /* 0x000fe20000011624 */
[----:B------:R-:W-:Y:S01]  /*4010*/  IMAD.HI.U32 R38, R3, R4, RZ ;  /* 0x0000000403267227 */ /* 0x000fe200078e00ff */
[----:B------:R-:W-:Y:S03]  /*4020*/  SHF.R.U32.HI R35, RZ, R18, R35 ;  /* 0x00000012ff237219 */ /* 0x000fe60000011623 */
[----:B------:R-:W-:Y:S01]  /*4030*/  IMAD.HI.U32 R34, R11, R4, RZ ;  /* 0x000000040b227227 */ /* 0x000fe200078e00ff */
[----:B------:R-:W-:Y:S02]  /*4040*/  @P2 SHF.R.U32.HI R3, RZ, R5, R38 ;  /* 0x00000005ff032219 */ /* 0x000fe40000011626 */
[----:B------:R-:W-:Y:S02]  /*4050*/  SEL R9, R8, R35, !P0 ;  /* 0x0000002308097207 */ /* 0x000fe40004000000 */
[----:B------:R-:W-:Y:S01]  /*4060*/  @P2 SHF.R.U32.HI R11, RZ, R5, R34 ;  /* 0x00000005ff0b2219 */ /* 0x000fe20000011622 */
[C---:B------:R-:W-:Y:S01]  /*4070*/  IMAD R10, R40.reuse, R3, RZ ;  /* 0x00000003280a7224 */ /* 0x040fe200078e02ff */
[----:B------:R-:W-:Y:S01]  /*4080*/  SEL R3, R13, R36, !P4 ;  /* 0x000000240d037207 */ /* 0x000fe20006000000 */
[C---:B------:R-:W-:Y:S03]  /*4090*/  IMAD.HI.U32 R14, R9.reuse, R4, RZ ;  /* 0x00000004090e7227 */ /* 0x040fe600078e00ff */
[----:B------:R-:W-:Y:S01]  /*40a0*/  ISETP.GE.AND P0, PT, R9, R10, PT ;  /* 0x0000000a0900720c */ /* 0x000fe20003f06270 */
[C---:B------:R-:W-:Y:S01]  /*40b0*/  IMAD R12, R40.reuse, R11, RZ ;  /* 0x0000000b280c7224 */ /* 0x040fe200078e02ff */
[-C--:B------:R-:W-:Y:S04]  /*40c0*/  SHF.R.U32.HI R14, RZ, R5.reuse, R14 ;  /* 0x00000005ff0e7219 */ /* 0x080fe8000001160e */
[----:B------:R-:W-:Y:S02]  /*40d0*/  ISETP.GE.OR P0, PT, R3, R12, P0 ;  /* 0x0000000c0300720c */ /* 0x000fe40000706670 */
[----:B------:R-:W-:Y:S05]  /*40e0*/  SEL R15, R9, R14, !P2 ;  /* 0x0000000e090f7207 */ /* 0x000fea0005000000 */
[----:B------:R-:W-:Y:S04]  /*40f0*/  IMAD.MOV R14, RZ, RZ, -R15 ;  /* 0x000000ffff0e7224 */ /* 0x000fe800078e0a0f */
[----:B------:R-:W-:Y:S02]  /*4100*/  IMAD R14, R40, R14, R9 ;  /* 0x0000000e280e7224 */ /* 0x000fe400078e0209 */
[C---:B------:R-:W-:Y:S05]  /*4110*/  @!P0 IMAD.HI.U32 R10, R3.reuse, R4, RZ ;  /* 0x00000004030a8227 */ /* 0x040fea00078e00ff */
[----:B------:R-:W-:Y:S04]  /*4120*/  @!P0 SHF.R.U32.HI R10, RZ, R5, R10 ;  /* 0x00000005ff0a8219 */ /* 0x000fe8000001160a */
[----:B------:R-:W-:Y:S01]  /*4130*/  @!P0 SEL R0, R3, R10, !P2 ;  /* 0x0000000a03008207 */ /* 0x000fe20005000000 */
[----:B------:R-:W-:Y:S03]  /*4140*/  IMAD.MOV R10, RZ, RZ, -R3 ;  /* 0x000000ffff0a7224 */ /* 0x000fe600078e0a03 */
[----:B------:R-:W-:Y:S01]  /*4150*/  @!P0 IADD3 R15, PT, PT, R15, -R0, RZ ;  /* 0x800000000f0f8210 */ /* 0x000fe20007ffe0ff */
[----:B------:R-:W-:Y:S01]  /*4160*/  @!P0 IMAD R0, R11, R14, R0 ;  /* 0x0000000e0b008224 */ /* 0x000fe200078e0200 */
[----:B------:R-:W-:Y:S01]  /*4170*/  IADD3 R11, PT, PT, -R9, RZ, RZ ;  /* 0x000000ff090b7210 */ /* 0x000fe20007ffe1ff */
[----:B------:R-:W-:Y:S02]  /*4180*/  IMAD R13, R2, R10, R13 ;  /* 0x0000000a020d7224 */ /* 0x000fe400078e020d */
[----:B------:R-:W-:Y:S02]  /*4190*/  @!P0 IMAD R9, R15, R40, R3 ;  /* 0x000000280f098224 */ /* 0x000fe400078e0203 */
[----:B------:R-:W-:Y:S02]  /*41a0*/  @!P0 IMAD.MOV.U32 R3, RZ, RZ, R0 ;  /* 0x000000ffff038224 */ /* 0x000fe400078e0000 */
[----:B------:R-:W-:Y:S02]  /*41b0*/  IMAD R8, R6, R11, R8 ;  /* 0x0000000b06087224 */ /* 0x000fe400078e0208 */
[----:B------:R-:W-:Y:S02]  /*41c0*/  IMAD R13, R3, R2, R13 ;  /* 0x00000002030d7224 */ /* 0x000fe400078e020d */
[----:B------:R-:W-:Y:S02]  /*41d0*/  IMAD R8, R9, R6, R8 ;  /* 0x0000000609087224 */ /* 0x000fe400078e0208 */
.L_x_73:
[----:B------:R-:W-:Y:S05]  /*41e0*/  BRA.U UP1, `(.L_x_74) ;  /* 0x0000000101107547 */ /* 0x000fea000b800000 */
[----:B------:R-:W-:Y:S04]  /*41f0*/  MOV R0, UR6 ;  /* 0x0000000600007c02 */ /* 0x000fe80008000f00 */
[----:B------:R-:W-:Y:S04]  /*4200*/  SHF.L.U32 R3, R0, 0x1f, RZ ;  /* 0x0000001f00037819 */ /* 0x000fe800000006ff */
[----:B------:R-:W2:Y:S02]  /*4210*/  SYNCS.PHASECHK.TRANS64.TRYWAIT P0, [UR7+0xa8], R3 ;  /* 0x0000a803ff0075a7 */ /* 0x000ea40008001107 */
[----:B--2---:R-:W-:Y:S05]  /*4220*/  @!P0 BRA `(.L_x_75) ;  /* 0x0000003800988947 */ /* 0x004fea0003800000 */
.L_x_74:
[----:B------:R-:W-:Y:S02]  /*4230*/  R2UR UR19, R21 ;  /* 0x00000000151372ca */ /* 0x000fe400000e0000 */
[----:B------:R-:W-:Y:S02]  /*4240*/  R2UR UR18, R20 ;  /* 0x00000000141272ca */ /* 0x000fe400000e0000 */
[----:B------:R-:W-:Y:S02]  /*4250*/  ISETP.NE.U32.AND P2, PT, RZ, UR4, PT ;  /* 0x00000004ff007c0c */ /* 0x000fe4000bf45070 */
[----:B------:R-:W-:Y:S02]  /*4260*/  SHF.L.U32 R12, R31, 0x1f, RZ ;  /* 0x0000001f1f0c7819 */ /* 0x000fe400000006ff */
[----:B------:R-:W-:Y:S05]  /*4270*/  ISETP.NE.AND.EX P2, PT, RZ, UR5, PT, P2 ;  /* 0x00000005ff007c0c */ /* 0x000fea000bf45320 */
[----:B------:R-:W-:Y:S02]  /*4280*/  USHF.L.U32 UR19, UR19, 0x6, URZ ;  /* 0x0000000613137899 */ /* 0x000fe400080006ff */
[----:B------:R-:W-:Y:S01]  /*4290*/  USHF.L.U32 UR18, UR18, 0x7, URZ ;  /* 0x0000000712127899 */ /* 0x000fe200080006ff */
[----:B------:R-:W-:Y:S11]  /*42a0*/  BRA.U !UP3, `(.L_x_76) ;  /* 0x000000010b347547 */ /* 0x000ff6000b800000 */
[----:B------:R-:W-:Y:S01]  /*42b0*/  UPLOP3.LUT UP0, UPT, UPT, UPT, UP2, 0x80, 0x8 ;  /* 0x000000000008789c */ /* 0x000fe20003f0f020 */
[----:B--2---:R-:W-:Y:S02]  /*42c0*/  HFMA2 R0, -RZ, RZ, 0, 5.9604644775390625e-08 ;  /* 0x00000001ff007431 */ /* 0x004fe400000001ff */
[----:B------:R-:W-:Y:S03]  /*42d0*/  IMAD.MOV.U32 R95, RZ, RZ, 0x1 ;  /* 0x00000001ff5f7424 */ /* 0x000fe600078e00ff */
[----:B------:R-:W-:Y:S05]  /*42e0*/  PLOP3.LUT P0, PT, PT, PT, UP0, 0x80, 0x8 ;  /* 0x000000000008781c */ /* 0x000fea0003f0f008 */
[----:B------:R-:W2:Y:S01]  /*42f0*/  @UP0 LDCU.64 UR10, c[0x0][0x888] ;  /* 0x00011100ff0a07ac */ /* 0x000ea20008000a00 */
[----:B------:R-:W-:Y:S07]  /*4300*/  @UP0 UIMAD UR8, UR36, UR4, URZ ;  /* 0x00000004240802a4 */ /* 0x000fee000f8e02ff */
[----:B------:R-:W-:Y:S01]  /*4310*/  @!P0 PRMT R95, R0, 0x7610, R95 ;  /* 0x00007610005f8816 */ /* 0x000fe2000000005f */
[----:B--2---:R-:W-:Y:S03]  /*4320*/  @UP0 UIMAD.WIDE UR10, UR8, 0x4, UR10 ;  /* 0x00000004080a08a5 */ /* 0x004fe6000f8e020a */
[----:B------:R-:W2:Y:S03]  /*4330*/  @!UP0 LDCU UR8, c[0x0][0x880] ;  /* 0x00011000ff0887ac */ /* 0x000ea60008000800 */
[----:B------:R-:W-:Y:S01]  /*4340*/  IMAD.U32 R10, RZ, RZ, UR10 ;  /* 0x0000000aff0a7e24 */ /* 0x000fe2000f8e00ff */
[----:B------:R-:W-:Y:S05]  /*4350*/  MOV R11, UR11 ;  /* 0x0000000b000b7c02 */ /* 0x000fea0008000f00 */
[----:B-----5:R3:W5:Y:S02]  /*4360*/  @P0 LDG.E R49, desc[UR46][R10.64] ;  /* 0x0000002e0a310981 */ /* 0x020764000c1e1900 */
[----:B--23--:R-:W-:Y:S07]  /*4370*/  @!P0 IMAD.U32 R49, RZ, RZ, UR8 ;  /* 0x00000008ff318e24 */ /* 0x00cfee000f8e00ff */
.L_x_76:
[----:B-----5:R-:W-:Y:S01]  /*4380*/  @!P2 FSETP.EQ.AND P0, PT, R49, RZ, PT ;  /* 0x000000ff3100a20b */ /* 0x020fe20003f02000 */
[----:B------:R-:W-:Y:S01]  /*4390*/  @!UPT UIADD3 URZ, UPT, UPT, URZ, URZ, URZ ;  /* 0x000000fffffff290 */ /* 0x000fe2000fffe0ff */
[----:B------:R-:W-:Y:S11]  /*43a0*/  @!P2 BRA `(.L_x_77) ;  /* 0x000000000014a947 */ /* 0x000ff60003800000 */
[----:B------:R-:W-:Y:S02]  /*43b0*/  LOP3.LUT P2, RZ, R95, 0xff, RZ, 0xc0, !PT ;  /* 0x000000ff5fff7812 */ /* 0x000fe4000784c0ff */
[----:B------:R-:W-:Y:S04]  /*43c0*/  PLOP3.LUT P0, PT, PT, PT, UP0, 0x80, 0x8 ;  /* 0x000000000008781c */ /* 0x000fe80003f0f008 */
[----:B------:R-:W-:Y:S07]  /*43d0*/  PLOP3.LUT P0, PT, P0, PT, PT, 0x8, 0x80 ;  /* 0x000000000080781c */ /* 0x000fee000070e170 */
[----:B------:R-:W-:Y:S11]  /*43e0*/  @P2 FSETP.EQ.AND P0, PT, R49, RZ, PT ;  /* 0x000000ff3100220b */ /* 0x000ff60003f02000 */
[----:B------:R-:W-:Y:S02]  /*43f0*/  @!UPT UIADD3 URZ, UPT, UPT, URZ, URZ, URZ ;  /* 0x000000fffffff290 */ /* 0x000fe4000fffe0ff */
.L_x_77:
[----:B------:R-:W3:Y:S01]  /*4400*/  SYNCS.PHASECHK.TRANS64.TRYWAIT P2, [UR7+0x90], R12 ;  /* 0x0000900cff0075a7 */ /* 0x000ee20008041107 */
[----:B------:R-:W-:Y:S04]  /*4410*/  ELECT P4, URZ, PT ;  /* 0x0000000000ff782f */ /* 0x000fe80003880000 */
[----:B------:R-:W-:Y:S11]  /*4420*/  PLOP3.LUT P4, PT, P0, P4, PT, 0xf2, 0x2f ;  /* 0x00000000002f781c */ /* 0x000ff60000789e72 */
[----:B------:R-:W-:Y:S02]  /*4430*/  @!UPT UIADD3 URZ, UPT, UPT, URZ, URZ, URZ ;  /* 0x000000fffffff290 */ /* 0x000fe4000fffe0ff */
[----:B-1----:R-:W-:Y:S05]  /*4440*/  @!P4 IADD3 R21, P0, PT, R32, 0x580, RZ ;  /* 0x000005802015c810 */ /* 0x002fea0007f1e0ff */
[----:B------:R-:W-:Y:S01]  /*4450*/  @!P4 IMAD.X R20, RZ, RZ, R33, P0 ;  /* 0x000000ffff14c224 */ /* 0x000fe200000e0621 */
[----:B---3--:R-:W-:Y:S07]  /*4460*/  @!P2 BRA `(.L_x_78) ;  /* 0x000000380020a947 */ /* 0x008fee0003800000 */
.L_x_147:
[----:B------:R-:W3:Y:S01]  /*4470*/  LDC.64 R14, c[0x0][0xb10] ;  /* 0x0002c400ff0e7b82 */ /* 0x000ee20000000a00 */
[----:B------:R-:W-:Y:S01]  /*4480*/  @!P4 R2UR UR8, R20 ;  /* 0x000000001408c2ca */ /* 0x000fe200000e0000 */
[----:B------:R-:W-:Y:S01]  /*4490*/  VOTEU.ALL UP1, P4 ;  /* 0x0000000000ff7886 */ /* 0x000fe20002020000 */
[----:B------:R-:W-:Y:S01]  /*44a0*/  @!P4 R2UR UR9, R21 ;  /* 0x000000001509c2ca */ /* 0x000fe200000e0000 */
[----:B------:R-:W-:Y:S01]  /*44b0*/  UMOV UR10, 0x0 ;  /* 0x00000000000a7882 */ /* 0x000fe20000000000 */
[----:B------:R-:W-:Y:S03]  /*44c0*/  UMOV UR11, 0x10000000 ;  /* 0x10000000000b7882 */ /* 0x000fe60000000000 */
[----:B------:R-:W5:Y:S01]  /*44d0*/  LDC.64 R10, c[0x0][0xb18] ;  /* 0x0002c600ff0a7b82 */ /* 0x000f620000000a00 */
[----:B------:R-:W-:Y:S01]  /*44e0*/  @!UP1 UIADD3 UR16, UPT, UPT, UR7, 0x200, URZ ;  /* 0x0000020007109890 */ /* 0x000fe2000fffe0ff */
[----:B------:R-:W-:Y:S01]  /*44f0*/  @P3 SHF.R.U32.HI R28, RZ, 0x10, R25 ;  /* 0x00000010ff1c3819 */ /* 0x000fe20000011619 */
[----:B------:R-:W-:Y:S01]  /*4500*/  VOTEU.ALL UP1, P4 ;  /* 0x0000000000ff7886 */ /* 0x000fe20002020000 */
[----:B------:R-:W-:Y:S01]  /*4510*/  UMOV UR20, UR36 ;  /* 0x0000002400147c82 */ /* 0x000fe20008000000 */
[----:B------:R-:W-:Y:S03]  /*4520*/  VIADD R30, R30, 0x1 ;  /* 0x000000011e1e7836 */ /* 0x000fe60000000000 */
[----:B--2---:R-:W2:Y:S01]  /*4530*/  @!P1 LDC R0, c[0x0][0xb20] ;  /* 0x0002c800ff009b82 */ /* 0x004ea20000000800 */
[----:B------:R-:W-:Y:S01]  /*4540*/  IMAD.U32 R21, RZ, RZ, UR8 ;  /* 0x00000008ff157e24 */ /* 0x000fe2000f8e00ff */
[----:B------:R-:W-:Y:S06]  /*4550*/  UPRMT UR8, UR37, 0x654, UR17 ;  /* 0x0000065425087896 */ /* 0x000fec0008000011 */
[----:B-1----:R-:W1:Y:S01]  /*4560*/  @!P1 LDC R3, c[0x0][0xb0c] ;  /* 0x0002c300ff039b82 */ /* 0x002e620000000800 */
[----:B------:R-:W-:Y:S01]  /*4570*/  IMAD.U32 R20, RZ, RZ, UR9 ;  /* 0x00000009ff147e24 */ /* 0x000fe2000f8e00ff */
[----:B------:R-:W-:Y:S04]  /*4580*/  @!P4 R2UR UR15, R21 ;  /* 0x00000000150fc2ca */ /* 0x000fe800000e0000 */
[----:B------:R-:W-:Y:S01]  /*4590*/  @!P4 R2UR UR14, R20 ;  /* 0x00000000140ec2ca */ /* 0x000fe200000e0000 */
[----:B------:R-:W-:Y:S11]  /*45a0*/  @!P4 IMAD.MOV.U32 R20, RZ, RZ, 0x1000 ;  /* 0x00001000ff14c424 */ /* 0x000ff600078e00ff */
[----:B------:R-:W-:Y:S01]  /*45b0*/  @!UPT UIADD3 URZ, UPT, UPT, URZ, URZ, URZ ;  /* 0x000000fffffff290 */ /* 0x000fe2000fffe0ff */
[----:B------:R1:W-:Y:S01]  /*45c0*/  @!UP1 UTMALDG.3D [UR16], [UR14], desc[UR10] ;  /* 0x00000a100e0095b4 */ /* 0x0003e20008011000 */
[----:B------:R1:W-:Y:S02]  /*45d0*/  @!P4 SYNCS.ARRIVE.TRANS64.RED.A0TR RZ, [UR7+0x80], R20 ;  /* 0x00008014ffffc9a7 */ /* 0x0003e40008300407 */
[----:B-1----:R-:W-:Y:S01]  /*45e0*/  @!P1 ISETP.NE.AND P2, PT, R3, 0x1, PT ;  /* 0x000000010300980c */ /* 0x002fe20003f45270 */
[C---:B---3--:R-:W-:Y:S01]  /*45f0*/  @!P1 IMAD.HI.U32 R14, R13.reuse, R14, RZ ;  /* 0x0000000e0d0e9227 */ /* 0x048fe200078e00ff */
[----:B-----5:R-:W-:Y:S03]  /*4600*/  @!P1 ISETP.NE.AND P0, PT, R10, 0x1, PT ;  /* 0x000000010a00980c */ /* 0x020fe60003f05270 */
[C---:B------:R-:W-:Y:S01]  /*4610*/  @!P1 IMAD.HI.U32 R11, R8.reuse, R11, RZ ;  /* 0x0000000b080b9227 */ /* 0x040fe200078e00ff */
[----:B------:R-:W-:Y:S04]  /*4620*/  @!P1 SHF.R.U32.HI R14, RZ, R15, R14 ;  /* 0x0000000fff0e9219 */ /* 0x000fe8000001160e */
[----:B--2---:R-:W-:Y:S01]  /*4630*/  @!P1 SHF.R.U32.HI R9, RZ, R0, R11 ;  /* 0x00000000ff099219 */ /* 0x004fe2000001160b */
[----:B------:R-:W-:Y:S01]  /*4640*/  SYNCS.ARRIVE.TRANS64.RED.A1T0 RZ, [UR8], RZ ;  /* 0x000000ffffff79a7 */ /* 0x000fe20008100408 */
[----:B------:R-:W-:Y:S02]  /*4650*/  @!P1 SEL R14, R13, R14, !P2 ;  /* 0x0000000e0d0e9207 */ /* 0x000fe40005000000 */
[----:B------:R-:W-:Y:S01]  /*4660*/  @!P1 SEL R9, R8, R9, !P0 ;  /* 0x0000000908099207 */ /* 0x000fe20004000000 */
[----:B------:R-:W1:Y:S04]  /*4670*/  SYNCS.PHASECHK.TRANS64.TRYWAIT P5, [UR7+0x98], R12 ;  /* 0x0000980cff0075a7 */ /* 0x000e6800080a1107 */
[----:B------:R-:W-:Y:S02]  /*4680*/  @!P1 IMAD.IADD R0, R9, 0x1, -R14 ;  /* 0x0000000109009824 */ /* 0x000fe400078e0a0e */
[----:B------:R-:W-:Y:S02]  /*4690*/  @!P1 IMAD.IADD R9, R14, 0x1, -R9 ;  /* 0x000000010e099824 */ /* 0x000fe400078e0a09 */
[----:B------:R-:W-:Y:S02]  /*46a0*/  @!P1 IMAD R13, R0, R3, R13 ;  /* 0x00000003000d9224 */ /* 0x000fe400078e020d */
[----:B------:R-:W-:Y:S01]  /*46b0*/  @!P1 IMAD R8, R9, R10, R8 ;  /* 0x0000000a09089224 */ /* 0x000fe200078e0208 */
[----:B-1----:R-:W-:Y:S06]  /*46c0*/  @!P5 BRA `(.L_x_79) ;  /* 0x0000003400a0d947 */ /* 0x002fec0003800000 */
.L_x_149:
[----:B-1----:R-:W-:Y:S01]  /*46d0*/  @!P4 IADD3 R3, P0, PT, R32, 0x580, RZ ;  /* 0x000005802003c810 */ /* 0x002fe20007f1e0ff */
[----:B------:R-:W-:Y:S01]  /*46e0*/  VOTEU.ALL UP1, P4 ;  /* 0x0000000000ff7886 */ /* 0x000fe20002020000 */
[----:B------:R-:W-:Y:S01]  /*46f0*/  UMOV UR20, 0x0 ;  /* 0x0000000000147882 */ /* 0x000fe20000000000 */
[----:B------:R-:W-:Y:S01]  /*4700*/  UMOV UR21, 0x10000000 ;  /* 0x1000000000157882 */ /* 0x000fe20000000000 */
[----:B------:R-:W-:Y:S01]  /*4710*/  @!P4 R2UR UR9, R3 ;  /* 0x000000000309c2ca */ /* 0x000fe200000e0000 */
[----:B------:R-:W-:Y:S01]  /*4720*/  @!P4 IMAD.X R0, RZ, RZ, R33, P0 ;  /* 0x000000ffff00c224 */ /* 0x000fe200000e0621 */
[----:B------:R-:W-:Y:S01]  /*4730*/  @!UP1 UIADD3 UR10, UPT, UPT, UR18, 0x40, URZ ;  /* 0x00000040120a9890 */ /* 0x000fe2000fffe0ff */
[----:B------:R-:W-:Y:S01]  /*4740*/  ISETP.NE.AND P0, PT, R30, 0x2, PT ;  /* 0x000000021e00780c */ /* 0x000fe20003f05270 */
[----:B------:R-:W-:Y:S01]  /*4750*/  UMOV UR11, UR19 ;  /* 0x00000013000b7c82 */ /* 0x000fe20008000000 */
[----:B------:R-:W-:Y:S01]  /*4760*/  UMOV UR12, UR36 ;  /* 0x00000024000c7c82 */ /* 0x000fe20008000000 */
[----:B------:R-:W-:Y:S01]  /*4770*/  @!P4 R2UR UR8, R0 ;  /* 0x000000000008c2ca */ /* 0x000fe200000e0000 */
[----:B------:R-:W-:Y:S01]  /*4780*/  IMAD.IADD R20, R8, 0x1, R94 ;  /* 0x0000000108147824 */ /* 0x000fe200078e025e */
[----:B------:R-:W-:Y:S01]  /*4790*/  @P3 R2UR UR36, R28 ;  /* 0x000000001c2432ca */ /* 0x000fe200000e0000 */
[----:B------:R-:W-:Y:S01]  /*47a0*/  IMAD.IADD R21, R13, 0x1, R96 ;  /* 0x000000010d157824 */ /* 0x000fe200078e0260 */
[----:B------:R-:W-:Y:S02]  /*47b0*/  SEL R0, RZ, 0x1, P0 ;  /* 0x00000001ff007807 */ /* 0x000fe40000000000 */
[----:B------:R-:W-:Y:S01]  /*47c0*/  LOP3.LUT R31, R31, 0x1, RZ, 0x3c, !PT ;  /* 0x000000011f1f7812 */ /* 0x000fe200078e3cff */
[----:B------:R-:W-:Y:S01]  /*47d0*/  IMAD.U32 R10, RZ, RZ, UR9 ;  /* 0x00000009ff0a7e24 */ /* 0x000fe2000f8e00ff */
[----:B------:R-:W-:Y:S01]  /*47e0*/  @!UP1 UIADD3 UR9, UPT, UPT, UR7, 0x88, URZ ;  /* 0x0000008807099890 */ /* 0x000fe2000fffe0ff */
[----:B------:R-:W-:Y:S02]  /*47f0*/  LOP3.LUT R29, R29, R0, RZ, 0x3c, !PT ;  /* 0x000000001d1d7212 */ /* 0x000fe400078e3cff */
[----:B------:R-:W-:Y:S02]  /*4800*/  SEL R30, R30, RZ, P0 ;  /* 0x000000ff1e1e7207 */ /* 0x000fe40000000000 */
[----:B------:R-:W-:Y:S01]  /*4810*/  IMAD.U32 R11, RZ, RZ, UR8 ;  /* 0x00000008ff0b7e24 */ /* 0x000fe2000f8e00ff */
[----:B------:R-:W-:Y:S01]  /*4820*/  @!P4 R2UR UR14, R10 ;  /* 0x000000000a0ec2ca */ /* 0x000fe200000e0000 */
[----:B------:R-:W-:Y:S01]  /*4830*/  @!UP1 UIADD3 UR8, UPT, UPT, UR7, 0x1200, URZ ;  /* 0x0000120007089890 */ /* 0x000fe2000fffe0ff */
[----:B------:R-:W-:Y:S02]  /*4840*/  VOTEU.ALL UP1, P4 ;  /* 0x0000000000ff7886 */ /* 0x000fe40002020000 */
[----:B------:R-:W-:Y:S11]  /*4850*/  @!P4 R2UR UR15, R11 ;  /* 0x000000000b0fc2ca */ /* 0x000ff600000e0000 */
[----:B------:R-:W-:Y:S02]  /*4860*/  @!UPT UIADD3 URZ, UPT, UPT, URZ, URZ, URZ ;  /* 0x000000fffffff290 */ /* 0x000fe4000fffe0ff */
[----:B------:R2:W-:Y:S01]  /*4870*/  @!UP1 UTMALDG.3D [UR8], [UR14], desc[UR20] ;  /* 0x000014080e0095b4 */ /* 0x0005e20008011000 */
[----:B------:R2:W-:Y:S01]  /*4880*/  @!P4 SYNCS.ARRIVE.TRANS64.RED.A0TR RZ, [UR7+0x88], R23 ;  /* 0x00008817ffffc9a7 */ /* 0x0005e20008300407 */
[----:B------:R-:W-:Y:S01]  /*4890*/  UPLOP3.LUT UP1, UPT, UPT, UPT, UPT, 0x80, 0x8 ;  /* 0x000000000008789c */ /* 0x000fe20003f2f070 */
[----:B------:R-:W-:Y:S01]  /*48a0*/  SYNCS.ARRIVE.TRANS64.RED.A1T0 RZ, [UR13], RZ ;  /* 0x000000ffffff79a7 */ /* 0x000fe2000810040d */
[----:B------:R-:W-:Y:S09]  /*48b0*/  @P3 BRA `(.L_x_80) ;  /* 0xfffffff400503947 */ /* 0x000ff2000383ffff */
[----:B------:R-:W-:-:S04]  /*48c0*/  SHF.L.U32 R3, R31, 0x1f, RZ ;  /* 0x0000001f1f037819 */ /* 0x000fc800000006ff */
[----:B------:R-:W1:Y:S02]  /*48d0*/  SYNCS.PHASECHK.TRANS64.TRYWAIT P0, [UR7+0x90], R3 ;  /* 0x00009003ff0075a7 */ /* 0x000e640008001107 */
[----:B-1----:R-:W-:Y:S05]  /*48e0*/  @!P0 BRA `(.L_x_81) ;  /* 0x0000003400308947 */ /* 0x002fea0003800000 */
.L_x_151:
[----:B-1----:R-:W-:-:S07]  /*48f0*/  MOV R0, UR7 ;  /* 0x0000000700007c02 */ /* 0x002fce0008000f00 */
.L_x_82:
[----:B-1----:R-:W-:-:S04]  /*4900*/  SHF.L.U32 R3, R31, 0x1f, RZ ;  /* 0x0000001f1f037819 */ /* 0x002fc800000006ff */
[----:B------:R1:W3:Y:S03]  /*4910*/  SYNCS.PHASECHK.TRANS64.TRYWAIT P0, [R0+URZ+0x98], R3 ;  /* 0x00009803000075a7 */ /* 0x0002e600080011ff */
[----:B---3--:R-:W-:Y:S05]  /*4920*/  @!P0 NANOSLEEP.SYNCS 0x989680 ;  /* 0x009896800000895d */ /* 0x008fea0003900000 */
[----:B------:R-:W3:Y:S02]  /*4930*/  @!P0 SYNCS.PHASECHK.TRANS64 P0, [R0+URZ+0x98], R3 ;  /* 0x00009803000085a7 */ /* 0x000ee400080010ff */
[----:B--23--:R-:W-:Y:S05]  /*4940*/  @P0 EXIT ;  /* 0x000000000000094d */ /* 0x00cfea0003800000 */
[----:B------:R-:W-:Y:S05]  /*4950*/  BRA `(.L_x_82) ;  /* 0xfffffffc00e87947 */ /* 0x000fea000383ffff */
.L_x_71:
[----:B------:R-:W-:-:S06]  /*4960*/  UISETP.GE.AND UP1, UPT, UR8, 0x4, UPT ;  /* 0x000000040800788c */ /* 0x000fcc000bf26270 */
[----:B------:R-:W-:-:S13]  /*4970*/  PLOP3.LUT P0, PT, PT, PT, UP1, 0x80, 0x8 ;  /* 0x000000000008781c */ /* 0x000fda0003f0f018 */
[----:B------:R-:W-:Y:S05]  /*4980*/  @!P0 EXIT ;  /* 0x000000000000894d */ /* 0x000fea0003800000 */
[----:B------:R-:W-:Y:S01]  /*4990*/  BAR.SYNC.DEFER_BLOCKING 0x6, 0xa0 ;  /* 0x0182800000007b1d */ /* 0x000fe20000010000 */
[C---:B------:R-:W-:Y:S01]  /*49a0*/  IMAD.SHL.U32 R7, R108.reuse, 0x40, RZ ;  /* 0x000000406c077824 */ /* 0x040fe200078e00ff */
[C---:B------:R-:W-:Y:S01]  /*49b0*/  LOP3.LUT R110, R108.reuse, 0x60, RZ, 0xc0, !PT ;  /* 0x000000606c6e7812 */ /* 0x040fe200078ec0ff */
[C---:B------:R-:W-:Y:S01]  /*49c0*/  IMAD.SHL.U32 R100, R108.reuse, 0x20, RZ ;  /* 0x000000206c647824 */ /* 0x040fe200078e00ff */
[----:B------:R-:W-:Y:S01]  /*49d0*/  CS2R R106, SRZ ;  /* 0x00000000006a7805 */ /* 0x000fe2000001ff00 */
[C---:B------:R-:W-:Y:S01]  /*49e0*/  IMAD.SHL.U32 R0, R108.reuse, 0x2, RZ ;  /* 0x000000026c007824 */ /* 0x040fe200078e00ff */
[----:B------:R-:W-:Y:S02]  /*49f0*/  UMOV UR49, 0x400 ;  /* 0x0000040000317882 */ /* 0x000fe40000000000 */
[----:B------:R-:W1:Y:S01]  /*4a00*/  LDC R99, c[0x0][0x370] ;  /* 0x0000dc00ff637b82 */ /* 0x000e620000000800 */
[----:B------:R-:W-:Y:S01]  /*4a10*/  ULEA UR49, UR37, UR49, 0x18 ;  /* 0x0000003125317291 */ /* 0x000fe2000f8ec0ff */
[----:B------:R-:W-:Y:S01]  /*4a20*/  LOP3.LUT R5, R7, 0x180, RZ, 0xc0, !PT ;  /* 0x0000018007057812 */ /* 0x000fe200078ec0ff */
[----:B------:R-:W-:Y:S01]  /*4a30*/  IMAD.U32 R46, R108, 0x10000, RZ ;  /* 0x000100006c2e7824 */ /* 0x000fe200078e00ff */
[----:B------:R-:W-:Y:S01]  /*4a40*/  LOP3.LUT R100, R100, 0xc00, RZ, 0xc0, !PT ;  /* 0x00000c0064647812 */ /* 0x000fe200078ec0ff */
[----:B------:R-:W-:Y:S01]  /*4a50*/  UIADD3 UR4, UPT, UPT, UR49, 0x2200, URZ ;  /* 0x0000220031047890 */ /* 0x000fe2000fffe0ff */
[----:B------:R-:W-:Y:S01]  /*4a60*/  LOP3.LUT R0, R5, 0x20, R0, 0xf8, !PT ;  /* 0x0000002005007812 */ /* 0x000fe200078ef800 */
[----:B------:R-:W-:Y:S01]  /*4a70*/  IMAD.SHL.U32 R5, R108, 0x8, RZ ;  /* 0x000000086c057824 */ /* 0x000fe200078e00ff */
[----:B------:R-:W2:Y:S01]  /*4a80*/  LDC R42, c[0x0][0xb0c] ;  /* 0x0002c300ff2a7b82 */ /* 0x000ea20000000800 */
[----:B------:R-:W-:Y:S01]  /*4a90*/  LOP3.LUT R100, R100, 0x40, R7, 0xf8, !PT ;  /* 0x0000004064647812 */ /* 0x000fe200078ef807 */
[----:B------:R-:W-:Y:S01]  /*4aa0*/  IMAD.MOV.U32 R44, RZ, RZ, RZ ;  /* 0x000000ffff2c7224 */ /* 0x000fe200078e00ff */
[----:B------:R-:W-:Y:S01]  /*4ab0*/  LOP3.LUT R46, R46, 0x600000, RZ, 0xc0, !PT ;  /* 0x006000002e2e7812 */ /* 0x000fe200078ec0ff */
[----:B------:R-:W-:Y:S01]  /*4ac0*/  IMAD.MOV.U32 R112, RZ, RZ, RZ ;  /* 0x000000ffff707224 */ /* 0x000fe200078e00ff */
[----:B------:R-:W-:-:S02]  /*4ad0*/  LOP3.LUT R108, R108, 0x2, RZ, 0xc0, !PT ;  /* 0x000000026c6c7812 */ /* 0x000fc400078ec0ff */
[----:B------:R-:W-:Y:S02]  /*4ae0*/  CS2R R104, SRZ ;  /* 0x0000000000687805 */ /* 0x000fe4000001ff00 */
[----:B------:R-:W-:Y:S01]  /*4af0*/  LOP3.LUT R5, R0, 0x30, R5, 0x78, !PT ;  /* 0x0000003000057812 */ /* 0x000fe200078e7805 */
[----:B------:R-:W4:Y:S01]  /*4b00*/  LDC R97, c[0x0][0xb20] ;  /* 0x0002c800ff617b82 */ /* 0x000f220000000800 */
[----:B------:R-:W3:Y:S01]  /*4b10*/  LDS R3, [UR49+0x160] ;  /* 0x00016031ff037984 */ /* 0x000ee20008000800 */
[----:B------:R-:W-:Y:S01]  /*4b20*/  LOP3.LUT R100, R100, 0x200, R7, 0xf8, !PT ;  /* 0x0000020064647812 */ /* 0x000fe200078ef807 */
[----:B------:R-:W-:Y:S01]  /*4b30*/  IMAD.MOV R102, RZ, RZ, -R108 ;  /* 0x000000ffff667224 */ /* 0x000fe200078e0a6c */
[----:B------:R-:W1:Y:S01]  /*4b40*/  LDCU.64 UR52, c[0x0][0x348] ;  /* 0x00006900ff3477ac */ /* 0x000e620008000a00 */
[----:B------:R-:W-:Y:S01]  /*4b50*/  IMAD.U32 R109, RZ, RZ, UR4 ;  /* 0x00000004ff6d7e24 */ /* 0x000fe2000f8e00ff */
[----:B------:R-:W-:Y:S02]  /*4b60*/  LOP3.LUT R100, R100, R5, RZ, 0xfc, !PT ;  /* 0x0000000564647212 */ /* 0x000fe400078efcff */
[----:B------:R-:W1:Y:S01]  /*4b70*/  LDC R41, c[0x0][0xb30] ;  /* 0x0002cc00ff297b82 */ /* 0x000e620000000800 */
[----:B------:R-:W1:Y:S01]  /*4b80*/  LDCU.64 UR38, c[0x0][0x888] ;  /* 0x00011100ff2677ac */ /* 0x000e620008000a00 */
[----:B------:R-:W1:Y:S06]  /*4b90*/  LDCU.64 UR44, c[0x0][0x890] ;  /* 0x00011200ff2c77ac */ /* 0x000e6c0008000a00 */
[----:B------:R-:W1:Y:S01]  /*4ba0*/  LDC.64 R92, c[0x0][0xb10] ;  /* 0x0002c400ff5c7b82 */ /* 0x000e620000000a00 */
[----:B------:R-:W-:-:S07]  /*4bb0*/  UIADD3 UR48, UPT, UPT, UR49, 0x200, URZ ;  /* 0x0000020031307890 */ /* 0x000fce000fffe0ff */
[----:B------:R-:W1:Y:S08]  /*4bc0*/  LDC.64 R38, c[0x0][0xb18] ;  /* 0x0002c600ff267b82 */ /* 0x000e700000000a00 */
[----:B------:R-:W1:Y:S08]  /*4bd0*/  LDC.64 R36, c[0x0][0xb28] ;  /* 0x0002ca00ff247b82 */ /* 0x000e700000000a00 */
[----:B------:R-:W1:Y:S01]  /*4be0*/  LDC.64 R90, c[0x0][0x8b0] ;  /* 0x00022c00ff5a7b82 */ /* 0x000e620000000a00 */
[----:B---3--:R-:W-:-:S07]  /*4bf0*/  IMAD.IADD R46, R3, 0x1, R46 ;  /* 0x00000001032e7824 */ /* 0x008fce00078e022e */
[----:B------:R-:W3:Y:S08]  /*4c00*/  LDC.64 R88, c[0x0][0x8a8] ;  /* 0x00022a00ff587b82 */ /* 0x000ef00000000a00 */
[----:B--2-4-:R-:W1:Y:S02]  /*4c10*/  LDC R98, c[0x0][0x374] ;  /* 0x0000dd00ff627b82 */ /* 0x014e640000000800 */
.L_x_108:
[----:B------:R-:W-:Y:S02]  /*4c20*/  LEA R0, R112, UR49, 0x3 ;  /* 0x0000003170007c11 */ /* 0x000fe4000f8e18ff */
[----:B------:R-:W-:Y:S02]  /*4c30*/  SHF.L.U32 R3, R106, 0x1f, RZ ;  /* 0x0000001f6a037819 */ /* 0x000fe400000006ff */
[----:B------:R-:W-:Y:S02]  /*4c40*/  LEA R16, R112, UR49, 0x4 ;  /* 0x0000003170107c11 */ /* 0x000fe4000f8e20ff */
[----:B------:R-:W2:Y:S02]  /*4c50*/  SYNCS.PHASECHK.TRANS64.TRYWAIT P0, [R0+URZ+0xb0], R3 ;  /* 0x0000b003000075a7 */ /* 0x000ea400080011ff */
[----:B-12---:R-:W-:Y:S05]  /*4c60*/  @!P0 BRA `(.L_x_83) ;  /* 0x0000003000688947 */ /* 0x006fea0003800000 */
.L_x_152:
[----:B------:R-:W4:Y:S01]  /*4c70*/  LDC.64 R12, c[0x0][0xb10] ;  /* 0x0002c400ff0c7b82 */ /* 0x000f220000000a00 */
[----:B------:R-:W3:Y:S01]  /*4c80*/  LDS.128 R16, [R16+0x140] ;  /* 0x0001400010107984 */ /* 0x000ee20000000c00 */
[----:B-1----:R-:W-:Y:S01]  /*4c90*/  ISETP.NE.AND P1, PT, R41, 0x1, PT ;  /* 0x000000012900780c */ /* 0x002fe20003f25270 */
[----:B--2---:R-:W-:Y:S01]  /*4ca0*/  VIADD R0, R0, 0xc0 ;  /* 0x000000c000007836 */ /* 0x004fe20000000000 */
[----:B------:R-:W-:Y:S04]  /*4cb0*/  ISETP.GE.AND P0, PT, R40, 0x1, PT ;  /* 0x000000012800780c */ /* 0x000fe80003f06270 */
[----:B------:R-:W1:Y:S01]  /*4cc0*/  LDC.64 R10, c[0x0][0xb18] ;  /* 0x0002c600ff0a7b82 */ /* 0x000e620000000a00 */
[----:B------:R-:W-:Y:S01]  /*4cd0*/  PRMT R0, RZ, 0x654, R0 ;  /* 0x00000654ff007816 */ /* 0x000fe20000000000 */
[----:B------:R-:W-:Y:S01]  /*4ce0*/  @!PT LDS RZ, [RZ] ;  /* 0x00000000fffff984 */ /* 0x000fe20000000800 */
[----:B------:R-:W-:Y:S01]  /*4cf0*/  @!PT LDS RZ, [RZ] ;  /* 0x00000000fffff984 */ /* 0x000fe20000000800 */
[----:B------:R-:W-:Y:S01]  /*4d00*/  @!PT LDS RZ, [RZ] ;  /* 0x00000000fffff984 */ /* 0x000fe20000000800 */
[----:B------:R-:W-:Y:S01]  /*4d10*/  @!PT LDS RZ, [RZ] ;  /* 0x00000000fffff984 */ /* 0x000fe20000000800 */
[----:B------:R2:W-:Y:S06]  /*4d20*/  MEMBAR.ALL.CTA ;  /* 0x0000000000007992 */ /* 0x0005ec0000008000 */
[----:B--2---:R-:W2:Y:S01]  /*4d30*/  FENCE.VIEW.ASYNC.S ;  /* 0x00000000000073c6 */ /* 0x004ea20000000000 */
[----:B------:R-:W1:Y:S08]  /*4d40*/  @!P1 LDC R14, c[0x0][0xb20] ;  /* 0x0002c800ff0e9b82 */ /* 0x000e700000000800 */
[----:B------:R-:W1:Y:S01]  /*4d50*/  @!P1 LDC R9, c[0x0][0xb0c] ;  /* 0x0002c300ff099b82 */ /* 0x000e620000000800 */
[----:B--2---:R2:W-:Y:S01]  /*4d60*/  SYNCS.ARRIVE.TRANS64.RED.A1T0 RZ, [R0+URZ], RZ ;  /* 0x000000ff00ff79a7 */ /* 0x0045e200081004ff */
[----:B---3--:R-:W-:Y:S04]  /*4d70*/  LOP3.LUT P4, RZ, R18, 0x1, RZ, 0xc0, !PT ;  /* 0x0000000112ff7812 */ /* 0x008fe8000788c0ff */
[----:B------:R-:W-:Y:S09]  /*4d80*/  P2R R111, PR, RZ, 0x10 ;  /* 0x00000010ff6f7803 */ /* 0x000ff20000000000 */
[----:B------:R-:W-:Y:S02]  /*4d90*/  @P4 MOV R45, R16 ;  /* 0x00000010002d4202 */ /* 0x000fe40000000f00 */
[----:B------:R-:W-:Y:S01]  /*4da0*/  @P4 LOP3.LUT R43, R17, 0xffff, RZ, 0xc0, !PT ;  /* 0x0000ffff112b4812 */ /* 0x000fe200078ec0ff */
[----:B--2-4-:R-:W-:Y:S06]  /*4db0*/  @!P0 BRA `(.L_x_84) ;  /* 0x0000000000a48947 */ /* 0x014fec0003800000 */
[----:B------:R-:W-:Y:S01]  /*4dc0*/  IMAD.HI.U32 R24, R98, R39, RZ ;  /* 0x0000002762187227 */ /* 0x000fe200078e00ff */
[----:B------:R-:W-:Y:S02]  /*4dd0*/  ISETP.NE.AND P0, PT, R38, 0x1, PT ;  /* 0x000000012600780c */ /* 0x000fe40003f05270 */
[----:B------:R-:W-:Y:S01]  /*4de0*/  ISETP.NE.AND P2, PT, R40, 0x1, PT ;  /* 0x000000012800780c */ /* 0x000fe20003f45270 */
[-C--:B------:R-:W-:Y:S01]  /*4df0*/  IMAD.HI.U32 R22, R99, R92.reuse, RZ ;  /* 0x0000005c63167227 */ /* 0x080fe200078e00ff */
[----:B------:R-:W-:Y:S02]  /*4e00*/  SHF.R.U32.HI R23, RZ, R97, R24 ;  /* 0x00000061ff177219 */ /* 0x000fe40000011618 */
[----:B------:R-:W-:Y:S01]  /*4e10*/  ISETP.NE.AND P3, PT, R42, 0x1, PT ;  /* 0x000000012a00780c */ /* 0x000fe20003f65270 */
[----:B------:R-:W-:Y:S01]  /*4e20*/  IMAD.HI.U32 R28, R43, R39, RZ ;  /* 0x000000272b1c7227 */ /* 0x000fe200078e00ff */
[----:B------:R-:W-:Y:S02]  /*4e30*/  SHF.R.U32.HI R22, RZ, R93, R22 ;  /* 0x0000005dff167219 */ /* 0x000fe40000011616 */
[----:B------:R-:W-:Y:S01]  /*4e40*/  SEL R3, R98, R23, !P0 ;  /* 0x0000001762037207 */ /* 0x000fe20004000000 */
[----:B------:R-:W-:Y:S01]  /*4e50*/  IMAD.HI.U32 R26, R45, R92, RZ ;  /* 0x0000005c2d1a7227 */ /* 0x000fe200078e00ff */
[----:B------:R-:W-:Y:S03]  /*4e60*/  SEL R7, R99, R22, !P3 ;  /* 0x0000001663077207 */ /* 0x000fe60005800000 */
[-C--:B------:R-:W-:Y:S01]  /*4e70*/  IMAD.HI.U32 R22, R3, R36.reuse, RZ ;  /* 0x0000002403167227 */ /* 0x080fe200078e00ff */
[----:B------:R-:W-:Y:S03]  /*4e80*/  SHF.R.U32.HI R26, RZ, R93, R26 ;  /* 0x0000005dff1a7219 */ /* 0x000fe6000001161a */
[----:B------:R-:W-:Y:S01]  /*4e90*/  IMAD.HI.U32 R24, R7, R36, RZ ;  /* 0x0000002407187227 */ /* 0x000fe200078e00ff */
[----:B------:R-:W-:Y:S02]  /*4ea0*/  @P2 SHF.R.U32.HI R3, RZ, R37, R22 ;  /* 0x00000025ff032219 */ /* 0x000fe40000011616 */
[----:B------:R-:W-:Y:S02]  /*4eb0*/  SHF.R.U32.HI R22, RZ, R97, R28 ;  /* 0x00000061ff167219 */ /* 0x000fe4000001161c */
[----:B------:R-:W-:Y:S01]  /*4ec0*/  @P2 SHF.R.U32.HI R7, RZ, R37, R24 ;  /* 0x00000025ff072219 */ /* 0x000fe20000011618 */
[C---:B------:R-:W-:Y:S01]  /*4ed0*/  IMAD R2, R40.reuse, R3, RZ ;  /* 0x0000000328027224 */ /* 0x040fe200078e02ff */
[----:B------:R-:W-:Y:S02]  /*4ee0*/  SEL R5, R43, R22, !P0 ;  /* 0x000000162b057207 */ /* 0x000fe40004000000 */
[----:B------:R-:W-:Y:S01]  /*4ef0*/  SEL R3, R45, R26, !P3 ;  /* 0x0000001a2d037207 */ /* 0x000fe20005800000 */
[----:B------:R-:W-:Y:S01]  /*4f00*/  IMAD R4, R40, R7, RZ ;  /* 0x0000000728047224 */ /* 0x000fe200078e02ff */
[C---:B------:R-:W-:Y:S01]  /*4f10*/  ISETP.GE.AND P0, PT, R5.reuse, R2, PT ;  /* 0x000000020500720c */ /* 0x040fe20003f06270 */
[----:B------:R-:W-:Y:S03]  /*4f20*/  IMAD.HI.U32 R6, R5, R36, RZ ;  /* 0x0000002405067227 */ /* 0x000fe600078e00ff */
[----:B------:R-:W-:Y:S01]  /*4f30*/  ISETP.GE.OR P0, PT, R3, R4, P0 ;  /* 0x000000040300720c */ /* 0x000fe20000706670 */
[----:B------:R-:W-:Y:S01]  /*4f40*/  IMAD.MOV R4, RZ, RZ, -R3 ;  /* 0x000000ffff047224 */ /* 0x000fe200078e0a03 */
[-C--:B------:R-:W-:Y:S03]  /*4f50*/  SHF.R.U32.HI R6, RZ, R37.reuse, R6 ;  /* 0x00000025ff067219 */ /* 0x080fe60000011606 */
[----:B------:R-:W-:Y:S01]  /*4f60*/  IMAD R45, R42, R4, R45 ;  /* 0x000000042a2d7224 */ /* 0x000fe200078e022d */
[----:B------:R-:W-:Y:S05]  /*4f70*/  SEL R15, R5, R6, !P2 ;  /* 0x00000006050f7207 */ /* 0x000fea0005000000 */
[----:B------:R-:W-:Y:S02]  /*4f80*/  IMAD.MOV R6, RZ, RZ, -R15 ;  /* 0x000000ffff067224 */ /* 0x000fe400078e0a0f */
[C---:B------:R-:W-:Y:S04]  /*4f90*/  @!P0 IMAD.HI.U32 R2, R3.reuse, R36, RZ ;  /* 0x0000002403028227 */ /* 0x040fe800078e00ff */
[----:B------:R-:W-:Y:S01]  /*4fa0*/  IMAD R6, R40, R6, R5 ;  /* 0x0000000628067224 */ /* 0x000fe200078e0205 */
[----:B------:R-:W-:Y:S04]  /*4fb0*/  @!P0 SHF.R.U32.HI R2, RZ, R37, R2 ;  /* 0x00000025ff028219 */ /* 0x000fe80000011602 */
[----:B------:R-:W-:Y:S02]  /*4fc0*/  @!P0 SEL R0, R3, R2, !P2 ;  /* 0x0000000203008207 */ /* 0x000fe40005000000 */
[----:B------:R-:W-:Y:S02]  /*4fd0*/  IADD3 R2, PT, PT, -R5, RZ, RZ ;  /* 0x000000ff05027210 */ /* 0x000fe40007ffe1ff */
[----:B------:R-:W-:Y:S01]  /*4fe0*/  @!P0 IADD3 R8, PT, PT, R15, -R0, RZ ;  /* 0x800000000f088210 */ /* 0x000fe20007ffe0ff */
[----:B------:R-:W-:Y:S02]  /*4ff0*/  @!P0 IMAD R0, R7, R6, R0 ;  /* 0x0000000607008224 */ /* 0x000fe400078e0200 */
[----:B------:R-:W-:Y:S02]  /*5000*/  IMAD R43, R38, R2, R43 ;  /* 0x00000002262b7224 */ /* 0x000fe400078e022b */
[----:B------:R-:W-:Y:S02]  /*5010*/  @!P0 IMAD R5, R8, R40, R3 ;  /* 0x0000002808058224 */ /* 0x000fe400078e0203 */
[----:B------:R-:W-:Y:S04]  /*5020*/  @!P0 IMAD.MOV.U32 R3, RZ, RZ, R0 ;  /* 0x000000ffff038224 */ /* 0x000fe800078e0000 */
[----:B------:R-:W-:Y:S02]  /*5030*/  IMAD R45, R3, R42, R45 ;  /* 0x0000002a032d7224 */ /* 0x000fe400078e022d */
[----:B------:R-:W-:Y:S07]  /*5040*/  IMAD R43, R5, R38, R43 ;  /* 0x00000026052b7224 */ /* 0x000fee00078e022b */
.L_x_84:
[----:B-1----:R-:W-:Y:S01]  /*5050*/  @!P1 ISETP.NE.AND P0, PT, R10, 0x1, PT ;  /* 0x000000010a00980c */ /* 0x002fe20003f05270 */
[----:B------:R-:W-:Y:S01]  /*5060*/  @!P1 IMAD.HI.U32 R0, R45, R12, RZ ;  /* 0x0000000c2d009227 */ /* 0x000fe200078e00ff */
[----:B------:R-:W-:Y:S01]  /*5070*/  @!P1 ISETP.NE.AND P2, PT, R9, 0x1, PT ;  /* 0x000000010900980c */ /* 0x000fe20003f45270 */
[----:B------:R-:W-:Y:S01]  /*5080*/  ULOP3.LUT UP0, URZ, UR48, 0x1b0, URZ, 0xc0, !UPT ;  /* 0x000001b030ff7892 */ /* 0x000fe2000f80c0ff */
[----:B------:R-:W-:Y:S01]  /*5090*/  R2UR UR42, R21 ;  /* 0x00000000152a72ca */ /* 0x000fe200000e0000 */
[----:B------:R-:W-:Y:S01]  /*50a0*/  @!P1 IMAD.HI.U32 R3, R43, R11, RZ ;  /* 0x0000000b2b039227 */ /* 0x000fe200078e00ff */
[----:B------:R-:W-:Y:S02]  /*50b0*/  @!P1 SHF.R.U32.HI R0, RZ, R13, R0 ;  /* 0x0000000dff009219 */ /* 0x000fe40000011600 */
[----:B------:R-:W-:Y:S01]  /*50c0*/  R2UR UR41, R20 ;  /* 0x00000000142972ca */ /* 0x000fe200000e0000 */
[----:B------:R-:W-:Y:S01]  /*50d0*/  VIADD R112, R112, 0x1 ;  /* 0x0000000170707836 */ /* 0x000fe20000000000 */
[----:B------:R-:W-:Y:S02]  /*50e0*/  @!P1 SHF.R.U32.HI R2, RZ, R14, R3 ;  /* 0x0000000eff029219 */ /* 0x000fe40000011603 */
[----:B------:R-:W-:Y:S02]  /*50f0*/  @!P1 SEL R3, R45, R0, !P2 ;  /* 0x000000002d039207 */ /* 0x000fe40005000000 */
[----:B------:R-:W-:Y:S02]  /*5100*/  @!P1 SEL R2, R43, R2, !P0 ;  /* 0x000000022b029207 */ /* 0x000fe40004000000 */
[----:B------:R-:W-:Y:S01]  /*5110*/  @P4 SHF.R.U32.HI R103, RZ, 0x10, R17 ;  /* 0x00000010ff674819 */ /* 0x000fe20000011611 */
[----:B------:R-:W-:Y:S02]  /*5120*/  USHF.L.U32 UR42, UR42, 0x6, URZ ;  /* 0x000000062a2a7899 */ /* 0x000fe400080006ff */
[----:B------:R-:W-:Y:S02]  /*5130*/  @!P1 IMAD.IADD R0, R2, 0x1, -R3 ;  /* 0x0000000102009824 */ /* 0x000fe400078e0a03 */
[----:B------:R-:W-:Y:S01]  /*5140*/  @!P1 IMAD.IADD R2, R3, 0x1, -R2 ;  /* 0x0000000103029824 */ /* 0x000fe200078e0a02 */
[----:B------:R-:W-:Y:S01]  /*5150*/  USHF.L.U32 UR41, UR41, 0x7, URZ ;  /* 0x0000000729297899 */ /* 0x000fe200080006ff */
[----:B------:R-:W-:Y:S02]  /*5160*/  @!P1 IMAD R45, R0, R9, R45 ;  /* 0x00000009002d9224 */ /* 0x000fe400078e022d */
[----:B------:R-:W-:Y:S01]  /*5170*/  @!P1 IMAD R43, R2, R10, R43 ;  /* 0x0000000a022b9224 */ /* 0x000fe200078e022b */
[----:B------:R-:W-:Y:S08]  /*5180*/  BRA.U !UP0, `(.L_x_85) ;  /* 0x0000000108407547 */ /* 0x000ff0000b800000 */
[----:B------:R-:W1:Y:S01]  /*5190*/  LDCU.64 UR8, c[0x4][0x80] ;  /* 0x01001000ff0877ac */ /* 0x000e620008000a00 */
[----:B------:R-:W-:Y:S01]  /*51a0*/  MOV R3, 0x0 ;  /* 0x0000000000037802 */ /* 0x000fe20000000f00 */
[----:B------:R-:W-:Y:S02]  /*51b0*/  HFMA2 R12, -RZ, RZ, 0, 5.9604644775390625e-08 ;  /* 0x00000001ff0c7431 */ /* 0x000fe400000001ff */
[----:B------:R-:W-:Y:S02]  /*51c0*/  IMAD.MOV.U32 R8, RZ, RZ, 0x70 ;  /* 0x00000070ff087424 */ /* 0x000fe400078e00ff */
[----:B------:R-:W-:Y:S01]  /*51d0*/  IMAD.MOV.U32 R13, RZ, RZ, RZ ;  /* 0x000000ffff0d7224 */ /* 0x000fe200078e00ff */
[----:B------:R-:W2:Y:S01]  /*51e0*/  LDCU.64 UR6, c[0x4][0x88] ;  /* 0x01001100ff0677ac */ /* 0x000ea20008000a00 */
[----:B------:R-:W3:Y:S01]  /*51f0*/  LDC.64 R2, c[0x4][R3] ;  /* 0x0100000003027b82 */ /* 0x000ee20000000a00 */
[----:B------:R-:W4:Y:S01]  /*5200*/  LDCU.64 UR4, c[0x4][0x8] ;  /* 0x01000100ff0477ac */ /* 0x000f220008000a00 */
[----:B-1----:R-:W-:Y:S01]  /*5210*/  MOV R5, UR9 ;  /* 0x0000000900057c02 */ /* 0x002fe20008000f00 */
[----:B------:R-:W-:Y:S01]  /*5220*/  IMAD.U32 R4, RZ, RZ, UR8 ;  /* 0x00000008ff047e24 */ /* 0x000fe2000f8e00ff */
[----:B--2---:R-:W-:Y:S01]  /*5230*/  MOV R7, UR7 ;  /* 0x0000000700077c02 */ /* 0x004fe20008000f00 */
[----:B------:R-:W-:Y:S01]  /*5240*/  IMAD.U32 R6, RZ, RZ, UR6 ;  /* 0x00000006ff067e24 */ /* 0x000fe2000f8e00ff */
[----:B----4-:R-:W-:Y:S01]  /*5250*/  MOV R11, UR5 ;  /* 0x00000005000b7c02 */ /* 0x010fe20008000f00 */
[----:B------:R-:W-:Y:S02]  /*5260*/  IMAD.U32 R10, RZ, RZ, UR4 ;  /* 0x00000004ff0a7e24 */ /* 0x000fe4000f8e00ff */
[----:B------:R-:W-:Y:S07]  /*5270*/  LEPC R20, `(.L_x_85) ;  /* 0x000000001014794e */ /* 0x000fee0000000000 */
[----:B---3-5:R-:W-:Y:S05]  /*5280*/  CALL.ABS.NOINC R2 ;  /* 0x0000000002007343 */ /* 0x028fea0003c00000 */
.L_x_85:
[----:B------:R-:W-:Y:S01]  /*5290*/  LOP3.LUT P0, RZ, R109, 0x1b0, RZ, 0xc0, !PT ;  /* 0x000001b06dff7812 */ /* 0x000fe2000780c0ff */
[----:B------:R-:W-:Y:S11]  /*52a0*/  BSSY.RECONVERGENT B6, `(.L_x_86) ;  /* 0x0000013000067945 */ /* 0x000ff60003800200 */
[----:B------:R-:W-:Y:S01]  /*52b0*/  @!UPT UIADD3 URZ, UPT, UPT, URZ, URZ, URZ ;  /* 0x000000fffffff290 */ /* 0x000fe2000fffe0ff */
[----:B------:R-:W-:Y:S05]  /*52c0*/  @!P0 BRA `(.L_x_87) ;  /* 0x0000000000408947 */ /* 0x000fea0003800000 */
        /* <DEDUP_REMOVED lines=16> */
.L_x_87:
[----:B------:R-:W-:Y:S05]  /*53d0*/  BSYNC.RECONVERGENT B6 ;  /* 0x0000000000067941 */ /* 0x000fea0003800200 */
.L_x_86:
[----:B------:R-:W-:Y:S01]  /*53e0*/  ISETP.NE.U32.AND P4, PT, R90, RZ, PT ;  /* 0x000000ff5a00720c */ /* 0x000fe20003f85070 */
[----:B------:R-:W-:Y:S01]  /*53f0*/  UISETP.NE.AND UP2, UPT, UR50, URZ, UPT ;  /* 0x000000ff3200728c */ /* 0x000fe2000bf45270 */
[----:B------:R-:W-:Y:S01]  /*5400*/  ISETP.NE.U32.AND P2, PT, RZ, UR38, PT ;  /* 0x00000026ff007c0c */ /* 0x000fe2000bf45070 */
[----:B------:R-:W-:Y:S01]  /*5410*/  UISETP.NE.U32.AND UP1, UPT, UR44, URZ, UPT ;  /* 0x000000ff2c00728c */ /* 0x000fe2000bf25070 */
[----:B------:R-:W-:Y:S01]  /*5420*/  ISETP.NE.AND.EX P4, PT, R91, RZ, PT, P4 ;  /* 0x000000ff5b00720c */ /* 0x000fe20003f85340 */
[----:B------:R-:W-:Y:S01]  /*5430*/  UPLOP3.LUT UP0, UPT, UPT, UPT, UPT, 0x40, 0x4 ;  /* 0x000000000004789c */ /* 0x000fe20003f0e870 */
[----:B------:R-:W-:Y:S01]  /*5440*/  ISETP.NE.AND.EX P2, PT, RZ, UR39, PT, P2 ;  /* 0x00000027ff007c0c */ /* 0x000fe2000bf45320 */
[----:B------:R-:W-:Y:S01]  /*5450*/  UISETP.NE.AND.EX UP1, UPT, UR45, URZ, UPT, UP1 ;  /* 0x000000ff2d00728c */ /* 0x000fe2000bf25310 */
[----:B------:R-:W-:Y:S04]  /*5460*/  PLOP3.LUT P1, PT, PT, PT, UP2, 0x80, 0x8 ;  /* 0x000000000008781c */ /* 0x000fe80003f2f028 */
[----:B------:R-:W-:Y:S06]  /*5470*/  @UP2 UPLOP3.LUT UP0, UPT, UPT, UPT, UP1, 0x80, 0x8 ;  /* 0x000000000008289c */ /* 0x000fec0003f0f010 */
[----:B------:R-:W-:Y:S01]  /*5480*/  PLOP3.LUT P0, PT, PT, PT, UP0, 0x80, 0x8 ;  /* 0x000000000008781c */ /* 0x000fe20003f0f008 */
[----:B------:R-:W-:Y:S01]  /*5490*/  @!UPT UIADD3 URZ, UPT, UPT, URZ, URZ, URZ ;  /* 0x000000fffffff290 */ /* 0x000fe2000fffe0ff */
[----:B------:R-:W-:Y:S11]  /*54a0*/  BRA.U !UP1, `(.L_x_88) ;  /* 0x0000000109387547 */ /* 0x000ff6000b800000 */
[----:B------:R-:W-:Y:S01]  /*54b0*/  UISETP.NE.U32.AND UP0, UPT, UR38, URZ, UPT ;  /* 0x000000ff2600728c */ /* 0x000fe2000bf05070 */
[----:B------:R-:W-:Y:S02]  /*54c0*/  HFMA2 R0, -RZ, RZ, 0, 5.9604644775390625e-08 ;  /* 0x00000001ff007431 */ /* 0x000fe400000001ff */
[----:B------:R-:W-:Y:S01]  /*54d0*/  IMAD.MOV.U32 R95, RZ, RZ, 0x1 ;  /* 0x00000001ff5f7424 */ /* 0x000fe200078e00ff */
[----:B------:R-:W-:Y:S06]  /*54e0*/  UISETP.NE.AND.EX UP0, UPT, UR39, URZ, UPT, UP0 ;  /* 0x000000ff2700728c */ /* 0x000fec000bf05300 */
[----:B------:R-:W-:Y:S05]  /*54f0*/  PLOP3.LUT P3, PT, PT, PT, UP0, 0x80, 0x8 ;  /* 0x000000000008781c */ /* 0x000fea0003f6f008 */
[----:B------:R-:W1:Y:S01]  /*5500*/  @UP0 LDCU.64 UR6, c[0x0][0x888] ;  /* 0x00011100ff0607ac */ /* 0x000e620008000a00 */
[----:B------:R-:W-:Y:S07]  /*5510*/  @UP0 UIMAD UR4, UR36, UR44, URZ ;  /* 0x0000002c240402a4 */ /* 0x000fee000f8e02ff */
[----:B------:R-:W-:Y:S01]  /*5520*/  @!P3 PRMT R95, R0, 0x7610, R95 ;  /* 0x00007610005fb816 */ /* 0x000fe2000000005f */
[----:B-1----:R-:W-:Y:S03]  /*5530*/  @UP0 UIMAD.WIDE UR6, UR4, 0x4, UR6 ;  /* 0x00000004040608a5 */ /* 0x002fe6000f8e0206 */
[----:B------:R-:W1:Y:S03]  /*5540*/  @!UP0 LDCU UR4, c[0x0][0x880] ;  /* 0x00011000ff0487ac */ /* 0x000e660008000800 */
[----:B------:R-:W-:Y:S01]  /*5550*/  IMAD.U32 R2, RZ, RZ, UR6 ;  /* 0x00000006ff027e24 */ /* 0x000fe2000f8e00ff */
[----:B------:R-:W-:Y:S05]  /*5560*/  MOV R3, UR7 ;  /* 0x0000000700037c02 */ /* 0x000fea0008000f00 */
[----:B-----5:R2:W5:Y:S02]  /*5570*/  @P3 LDG.E R49, desc[UR46][R2.64] ;  /* 0x0000002e02313981 */ /* 0x020564000c1e1900 */
[----:B-12---:R-:W-:Y:S02]  /*5580*/  @!P3 IMAD.U32 R49, RZ, RZ, UR4 ;  /* 0x00000004ff31be24 */ /* 0x006fe4000f8e00ff */
.L_x_88:
[----:B------:R-:W-:Y:S05]  /*5590*/  @!P4 BRA `(.L_x_89) ;  /* 0x000000000020c947 */ /* 0x000fea0003800000 */
[----:B------:R-:W-:Y:S04]  /*55a0*/  ISETP.NE.U32.AND P3, PT, R88, RZ, PT ;  /* 0x000000ff5800720c */ /* 0x000fe80003f65070 */
[----:B------:R-:W-:Y:S11]  /*55b0*/  ISETP.NE.AND.EX P3, PT, R89, RZ, PT, P3 ;  /* 0x000000ff5900720c */ /* 0x000ff60003f65330 */
[----:B------:R-:W-:Y:S02]  /*55c0*/  @!UPT UIADD3 URZ, UPT, UPT, URZ, URZ, URZ ;  /* 0x000000fffffff290 */ /* 0x000fe4000fffe0ff */
[----:B------:R-:W1:Y:S01]  /*55d0*/  @P3 LDC.64 R2, c[0x0][0x8a8] ;  /* 0x00022a00ff023b82 */ /* 0x000e620000000a00 */
[----:B------:R-:W-:Y:S04]  /*55e0*/  @P3 IMAD R0, R90, UR36, RZ ;  /* 0x000000245a003c24 */ /* 0x000fe8000f8e02ff */
[----:B-1----:R-:W-:Y:S05]  /*55f0*/  @P3 IMAD.WIDE R2, R0, 0x4, R2 ;  /* 0x0000000400023825 */ /* 0x002fea00078e0202 */
[----:B-----5:R1:W5:Y:S02]  /*5600*/  @P3 LDG.E R47, desc[UR46][R2.64] ;  /* 0x0000002e022f3981 */ /* 0x020364000c1e1900 */
[----:B-1----:R-:W2:Y:S02]  /*5610*/  @!P3 LDC R47, c[0x0][0x8a0] ;  /* 0x00022800ff2fbb82 */ /* 0x002ea40000000800 */
.L_x_89:
[----:B-----5:R-:W-:Y:S01]  /*5620*/  FSETP.NEU.AND P4, PT, R49, RZ, PT ;  /* 0x000000ff3100720b */ /* 0x020fe20003f8d000 */
[----:B------:R-:W-:Y:S01]  /*5630*/  BSSY B1, `(.L_x_90) ;  /* 0x0000042000017945 */ /* 0x000fe20003800000 */
[----:B------:R-:W-:Y:S01]  /*5640*/  SEL R7, RZ, 0xffffffff, P2 ;  /* 0xffffffffff077807 */ /* 0x000fe20001000000 */
[----:B------:R-:W-:Y:S01]  /*5650*/  IMAD.MOV.U32 R115, RZ, RZ, 0x1 ;  /* 0x00000001ff737424 */ /* 0x000fe200078e00ff */
[----:B------:R-:W-:Y:S02]  /*5660*/  LOP3.LUT P3, RZ, R95, 0xff, RZ, 0xc0, !PT ;  /* 0x000000ff5fff7812 */ /* 0x000fe4000786c0ff */
[----:B------:R-:W-:Y:S02]  /*5670*/  CS2R R86, SRZ ;  /* 0x0000000000567805 */ /* 0x000fe4000001ff00 */
[----:B------:R-:W-:Y:S02]  /*5680*/  @P1 SEL R4, RZ, 0xffffffff, P4 ;  /* 0xffffffffff041807 */ /* 0x000fe40002000000 */
[----:B------:R-:W-:Y:S02]  /*5690*/  CS2R R84, SRZ ;  /* 0x0000000000547805 */ /* 0x000fe4000001ff00 */
[----:B------:R-:W-:Y:S02]  /*56a0*/  LEA R0, R105, UR49, 0x3 ;  /* 0x0000003169007c11 */ /* 0x000fe4000f8e18ff */
[----:B------:R-:W-:Y:S02]  /*56b0*/  CS2R R82, SRZ ;  /* 0x0000000000527805 */ /* 0x000fe4000001ff00 */
[----:B------:R-:W-:Y:S02]  /*56c0*/  @P0 SEL R4, R7, R4, !P3 ;  /* 0x0000000407040207 */ /* 0x000fe40005800000 */
[----:B------:R-:W-:Y:S02]  /*56d0*/  CS2R R80, SRZ ;  /* 0x0000000000507805 */ /* 0x000fe4000001ff00 */
[----:B------:R-:W-:Y:S02]  /*56e0*/  LEA R113, R44, UR49, 0x3 ;  /* 0x000000312c717c11 */ /* 0x000fe4000f8e18ff */
[----:B------:R-:W-:Y:S02]  /*56f0*/  @P1 LOP3.LUT R4, R4, 0x1, RZ, 0xc0, !PT ;  /* 0x0000000104041812 */ /* 0x000fe400078ec0ff */
[----:B------:R-:W-:Y:S02]  /*5700*/  SHF.L.U32 R2, R107, 0x1f, RZ ;  /* 0x0000001f6b027819 */ /* 0x000fe400000006ff */
[----:B------:R-:W-:Y:S02]  /*5710*/  ISETP.NE.U32.OR P6, PT, R4, 0x1, !P1 ;  /* 0x000000010400780c */ /* 0x000fe40004fc5470 */
[----:B------:R-:W-:Y:S02]  /*5720*/  PLOP3.LUT P2, PT, PT, PT, UP1, 0x80, 0x8 ;  /* 0x000000000008781c */ /* 0x000fe40003f4f018 */
[----:B------:R-:W-:Y:S02]  /*5730*/  LEA.HI R5, R44, R44, RZ, 0x1 ;  /* 0x0000002c2c057211 */ /* 0x000fe400078f08ff */
[----:B------:R-:W-:Y:S02]  /*5740*/  SEL R4, RZ, 0xffffffff, P4 ;  /* 0xffffffffff047807 */ /* 0x000fe40002000000 */
[----:B------:R-:W-:Y:S01]  /*5750*/  P2R R114, PR, RZ, 0x40 ;  /* 0x00000040ff727803 */ /* 0x000fe20000000000 */
[C---:B------:R-:W-:Y:S01]  /*5760*/  IMAD.SHL.U32 R3, R5.reuse, 0x40, RZ ;  /* 0x0000004005037824 */ /* 0x040fe200078e00ff */
[----:B------:R-:W-:Y:S03]  /*5770*/  LOP3.LUT R5, R5, 0xffe, RZ, 0xc0, !PT ;  /* 0x00000ffe05057812 */ /* 0x000fe600078ec0ff */
[----:B------:R-:W-:Y:S02]  /*5780*/  @P6 SHF.L.U32 R9, R104, 0x1f, RZ ;  /* 0x0000001f68096819 */ /* 0x000fe400000006ff */
[----:B------:R-:W-:Y:S01]  /*5790*/  @P2 SEL R4, R7, R4, !P3 ;  /* 0x0000000407042207 */ /* 0x000fe20005800000 */
[----:B------:R-:W-:Y:S01]  /*57a0*/  IMAD.IADD R48, R44, 0x1, -R5 ;  /* 0x000000012c307824 */ /* 0x000fe200078e0a05 */
[----:B------:R-:W1:Y:S01]  /*57b0*/  @P6 SYNCS.PHASECHK.TRANS64.TRYWAIT P1, [R0+URZ+0x80], R9 ;  /* 0x00008009000065a7 */ /* 0x000e6200080211ff */
[----:B------:R-:W-:Y:S02]  /*57c0*/  LOP3.LUT R3, R3, 0xffffff80, RZ, 0xc0, !PT ;  /* 0xffffff8003037812 */ /* 0x000fe400078ec0ff */
[----:B------:R-:W-:Y:S03]  /*57d0*/  LOP3.LUT R4, R4, 0x1, RZ, 0xc0, !PT ;  /* 0x0000000104047812 */ /* 0x000fe600078ec0ff */
[----:B------:R-:W-:Y:S01]  /*57e0*/  IMAD.IADD R3, R46, 0x1, R3 ;  /* 0x000000012e037824 */ /* 0x000fe200078e0203 */
[----:B------:R-:W-:Y:S03]  /*57f0*/  ISETP.NE.U32.AND P5, PT, R4, 0x1, PT ;  /* 0x000000010400780c */ /* 0x000fe60003fa5070 */
[----:B------:R-:W-:Y:S01]  /*5800*/  IMAD R48, R48, 0x100000, R3 ;  /* 0x0010000030307824 */ /* 0x000fe200078e0203 */
[----:B------:R-:W-:Y:S01]  /*5810*/  P2R R124, PR, RZ, 0x20 ;  /* 0x00000020ff7c7803 */ /* 0x000fe20000000000 */
[----:B------:R3:W4:Y:S01]  /*5820*/  SYNCS.PHASECHK.TRANS64.TRYWAIT P0, [R113+URZ+0xd0], R2 ;  /* 0x0000d002710075a7 */ /* 0x00072200080011ff */
[----:B-1----:R-:W-:Y:S01]  /*5830*/  @P6 SEL R115, RZ, 0x1, !P1 ;  /* 0x00000001ff736807 */ /* 0x002fe20004800000 */
[----:B---3--:R-:W-:Y:S06]  /*5840*/  @!P6 BRA `(.L_x_91) ;  /* 0x000000000080e947 */ /* 0x008fec0003800000 */
[----:B------:R-:W-:Y:S01]  /*5850*/  @P5 IMAD R5, R105, 0x1000, R100 ;  /* 0x0000100069055824 */ /* 0x000fe200078e0264 */
[----:B------:R-:W-:Y:S01]  /*5860*/  ISETP.NE.AND P1, PT, R115, RZ, PT ;  /* 0x000000ff7300720c */ /* 0x000fe20003f25270 */
[----:B------:R-:W-:Y:S01]  /*5870*/  BSSY B0, `(.L_x_92) ;  /* 0x000000b000007945 */ /* 0x000fe20003800000 */
[----:B------:R-:W-:Y:S01]  /*5880*/  CS2R R82, SRZ ;  /* 0x0000000000527805 */ /* 0x000fe2000001ff00 */
[----:B------:R-:W-:Y:S01]  /*5890*/  @P5 VIADD R4, R5, UR49 ;  /* 0x0000003105045c36 */ /* 0x000fe20008000000 */
[----:B------:R-:W-:Y:S02]  /*58a0*/  CS2R R80, SRZ ;  /* 0x0000000000507805 */ /* 0x000fe4000001ff00 */
[----:B------:R-:W-:Y:S02]  /*58b0*/  CS2R R86, SRZ ;  /* 0x0000000000567805 */ /* 0x000fe4000001ff00 */
[----:B------:R-:W-:Y:S01]  /*58c0*/  CS2R R84, SRZ ;  /* 0x0000000000547805 */ /* 0x000fe2000001ff00 */
[----:B------:R-:W-:Y:S04]  /*58d0*/  @P5 IMAD R4, R108, -0x10, R4 ;  /* 0xfffffff06c045824 */ /* 0x000fe800078e0204 */
[----:B------:R-:W-:Y:S05]  /*58e0*/  @P1 BRA `(.L_x_93) ;  /* 0x00000000000c1947 */ /* 0x000fea0003800000 */
[----:B------:R-:W-:Y:S04]  /*58f0*/  SHF.L.U32 R3, R104, 0x1f, RZ ;  /* 0x0000001f68037819 */ /* 0x000fe800000006ff */
[----:B------:R-:W1:Y:S02]  /*5900*/  SYNCS.PHASECHK.TRANS64.TRYWAIT P1, [R0+URZ+0x80], R3 ;  /* 0x00008003000075a7 */ /* 0x000e6400080211ff */
[----:B-1----:R-:W-:Y:S05]  /*5910*/  @!P1 BRA `(.L_x_94) ;  /* 0x0000002400509947 */ /* 0x002fea0003800000 */
.L_x_93:
[----:B------:R-:W-:Y:S05]  /*5920*/  BSYNC B0 ;  /* 0x0000000000007941 */ /* 0x000fea0003800000 */
.L_x_92:
[----:B------:R-:W-:Y:S01]  /*5930*/  ISETP.NE.AND P1, PT, R124, RZ, PT ;  /* 0x000000ff7c00720c */ /* 0x000fe20003f25270 */
[----:B-1----:R-:W-:Y:S02]  /*5940*/  VIADD R3, R0, 0x90 ;  /* 0x0000009000037836 */ /* 0x002fe40000000000 */
[----:B------:R-:W-:Y:S02]  /*5950*/  IMAD.U32 R0, RZ, RZ, UR37 ;  /* 0x00000025ff007e24 */ /* 0x000fe4000f8e00ff */
[----:B------:R-:W-:Y:S03]  /*5960*/  VIADD R105, R105, 0x1 ;  /* 0x0000000169697836 */ /* 0x000fe60000000000 */
[----:B------:R-:W-:Y:S05]  /*5970*/  PRMT R0, R0, 0x654, R3 ;  /* 0x0000065400007816 */ /* 0x000fea0000000003 */
[----:B------:R1:W3:Y:S04]  /*5980*/  @P1 LDS.128 R80, [R5+UR49+0x200] ;  /* 0x0002003105501984 */ /* 0x0002e80008000c00 */
[----:B------:R1:W1:Y:S01]  /*5990*/  @P1 LDS.128 R84, [R4+0x210] ;  /* 0x0002100004541984 */ /* 0x0002620000000c00 */
[C---:B------:R-:W-:Y:S01]  /*59a0*/  ISETP.NE.AND P1, PT, R105.reuse, 0x2, PT ;  /* 0x000000026900780c */ /* 0x040fe20003f25270 */
[----:B------:R-:W-:Y:S01]  /*59b0*/  @!PT LDS RZ, [RZ] ;  /* 0x00000000fffff984 */ /* 0x000fe20000000800 */
[----:B------:R-:W-:Y:S01]  /*59c0*/  @!PT LDS RZ, [RZ] ;  /* 0x00000000fffff984 */ /* 0x000fe20000000800 */
[----:B------:R-:W-:Y:S01]  /*59d0*/  @!PT LDS RZ, [RZ] ;  /* 0x00000000fffff984 */ /* 0x000fe20000000800 */
[----:B------:R-:W-:Y:S01]  /*59e0*/  @!PT LDS RZ, [RZ] ;  /* 0x00000000fffff984 */ /* 0x000fe20000000800 */
[----:B------:R5:W-:Y:S06]  /*59f0*/  MEMBAR.ALL.CTA ;  /* 0x0000000000007992 */ /* 0x000bec0000008000 */
[----:B-----5:R-:W5:Y:S01]  /*5a00*/  FENCE.VIEW.ASYNC.S ;  /* 0x00000000000073c6 */ /* 0x020f620000000000 */
[----:B------:R-:W-:Y:S02]  /*5a10*/  SEL R3, RZ, 0x1, P1 ;  /* 0x00000001ff037807 */ /* 0x000fe40000800000 */
[----:B------:R-:W-:Y:S02]  /*5a20*/  SEL R105, R105, RZ, P1 ;  /* 0x000000ff69697207 */ /* 0x000fe40000800000 */
[----:B------:R-:W-:Y:S01]  /*5a30*/  LOP3.LUT R104, R104, R3, RZ, 0x3c, !PT ;  /* 0x0000000368687212 */ /* 0x000fe200078e3cff */
[----:B-----5:R1:W-:Y:S06]  /*5a40*/  SYNCS.ARRIVE.TRANS64.RED.A1T0 RZ, [R0+URZ], RZ ;  /* 0x000000ff00ff79a7 */ /* 0x0203ec00081004ff */
.L_x_91:
[----:B------:R-:W-:Y:S05]  /*5a50*/  BSYNC B1 ;  /* 0x0000000000017941 */ /* 0x000fea0003800000 */
.L_x_90:
[----:B-1----:R-:W-:Y:S04]  /*5a60*/  SHF.R.U32.HI R0, RZ, 0x15, R48 ;  /* 0x00000015ff007819 */ /* 0x002fe80000011630 */
[----:B------:R-:W-:Y:S01]  /*5a70*/  LOP3.LUT P1, RZ, R0, 0x3, R101, 0x48, !PT ;  /* 0x0000000300ff7812 */ /* 0x000fe20007824865 */
[----:B------:R-:W-:Y:S01]  /*5a80*/  @!UPT UIADD3 URZ, UPT, UPT, URZ, URZ, URZ ;  /* 0x000000fffffff290 */ /* 0x000fe2000fffe0ff */
[----:B----4-:R-:W-:Y:S11]  /*5a90*/  @P0 BRA `(.L_x_95) ;  /* 0x0000000000080947 */ /* 0x010ff60003800000 */
[----:B------:R-:W1:Y:S02]  /*5aa0*/  SYNCS.PHASECHK.TRANS64.TRYWAIT P0, [R113+URZ+0xd0], R2 ;  /* 0x0000d002710075a7 */ /* 0x000e6400080011ff */
[----:B-1----:R-:W-:Y:S05]  /*5ab0*/  @!P0 BRA `(.L_x_96) ;  /* 0x0000002000fc8947 */ /* 0x002fea0003800000 */
.L_x_95:
[----:B------:R-:W-:Y:S05]  /*5ac0*/  @!P1 BRA `(.L_x_97) ;  /* 0x0000000000409947 */ /* 0x000fea0003800000 */
[----:B------:R-:W4:Y:S01]  /*5ad0*/  LDCU.64 UR8, c[0x4][0x70] ;  /* 0x01000e00ff0877ac */ /* 0x000f220008000a00 */
[----:B------:R-:W-:Y:S01]  /*5ae0*/  MOV R3, 0x0 ;  /* 0x0000000000037802 */ /* 0x000fe20000000f00 */
[----:B------:R-:W-:Y:S02]  /*5af0*/  HFMA2 R12, -RZ, RZ, 0, 5.9604644775390625e-08 ;  /* 0x00000001ff0c7431 */ /* 0x000fe400000001ff */
[----:B------:R-:W-:Y:S02]  /*5b00*/  IMAD.MOV.U32 R8, RZ, RZ, 0x192 ;  /* 0x00000192ff087424 */ /* 0x000fe400078e00ff */
[----:B------:R-:W-:Y:S01]  /*5b10*/  IMAD.MOV.U32 R13, RZ, RZ, RZ ;  /* 0x000000ffff0d7224 */ /* 0x000fe200078e00ff */
[----:B------:R-:W5:Y:S01]  /*5b20*/  LDCU.64 UR6, c[0x4][0x78] ;  /* 0x01000f00ff0677ac */ /* 0x000f620008000a00 */
[----:B-1----:R-:W1:Y:S01]  /*5b30*/  LDC.64 R2, c[0x4][R3] ;  /* 0x0100000003027b82 */ /* 0x002e620000000a00 */
[----:B------:R-:W2:Y:S01]  /*5b40*/  LDCU.64 UR4, c[0x4][0x10] ;  /* 0x01000200ff0477ac */ /* 0x000ea20008000a00 */
[----:B----4-:R-:W-:Y:S01]  /*5b50*/  MOV R5, UR9 ;  /* 0x0000000900057c02 */ /* 0x010fe20008000f00 */
[----:B------:R-:W-:Y:S01]  /*5b60*/  IMAD.U32 R4, RZ, RZ, UR8 ;  /* 0x00000008ff047e24 */ /* 0x000fe2000f8e00ff */
[----:B-----5:R-:W-:Y:S01]  /*5b70*/  MOV R7, UR7 ;  /* 0x0000000700077c02 */ /* 0x020fe20008000f00 */
[----:B------:R-:W-:Y:S01]  /*5b80*/  IMAD.U32 R6, RZ, RZ, UR6 ;  /* 0x00000006ff067e24 */ /* 0x000fe2000f8e00ff */
[----:B--2---:R-:W-:Y:S01]  /*5b90*/  MOV R11, UR5 ;  /* 0x00000005000b7c02 */ /* 0x004fe20008000f00 */
[----:B------:R-:W-:Y:S02]  /*5ba0*/  IMAD.U32 R10, RZ, RZ, UR4 ;  /* 0x00000004ff0a7e24 */ /* 0x000fe4000f8e00ff */
[----:B------:R-:W-:Y:S07]  /*5bb0*/  LEPC R20, `(.L_x_97) ;  /* 0x000000001014794e */ /* 0x000fee0000000000 */
[----:B-1-3--:R-:W-:Y:S05]  /*5bc0*/  CALL.ABS.NOINC R2 ;  /* 0x0000000002007343 */ /* 0x00afea0003c00000 */
.L_x_97:
[-C--:B---3--:R-:W-:Y:S01]  /*5bd0*/  F2FP.F16.E4M3.UNPACK_B R51, R80.reuse ;  /* 0x00000050ff33723e */ /* 0x088fe200020006ff */
[----:B------:R-:W-:Y:S05]  /*5be0*/  WARPSYNC.ALL ;  /* 0x0000000000007948 */ /* 0x000fea0003800000 */
[----:B------:R-:W-:Y:S01]  /*5bf0*/  R2UR UR4, R48 ;  /* 0x00000000300472ca */ /* 0x000fe200000e0000 */
[--C-:B------:R-:W-:Y:S01]  /*5c00*/  HADD2.F32 R50, -RZ, R51.reuse.H0_H0 ;  /* 0x20000033ff327230 */ /* 0x100fe20000004100 */
[----:B------:R-:W-:Y:S01]  /*5c10*/  F2FP.F16.E4M3.UNPACK_B R53, R80.H1 ;  /* 0x00000050ff35723e */ /* 0x000fe200030006ff */
[----:B------:R-:W-:Y:S01]  /*5c20*/  HADD2.F32 R51, -RZ, R51.H1_H1 ;  /* 0x30000033ff337230 */ /* 0x000fe20000004100 */
[-C--:B------:R-:W-:Y:S01]  /*5c30*/  F2FP.F16.E4M3.UNPACK_B R55, R81.reuse ;  /* 0x00000051ff37723e */ /* 0x080fe200020006ff */
[----:B------:R-:W-:Y:S01]  /*5c40*/  BSSY.RECONVERGENT B0, `(.L_x_98) ;  /* 0x0000099000007945 */ /* 0x000fe20003800200 */
[----:B------:R-:W-:Y:S01]  /*5c50*/  F2FP.F16.E4M3.UNPACK_B R57, R81.H1 ;  /* 0x00000051ff39723e */ /* 0x000fe200030006ff */
[--C-:B------:R-:W-:Y:S01]  /*5c60*/  HADD2.F32 R52, -RZ, R53.reuse.H0_H0 ;  /* 0x20000035ff347230 */ /* 0x100fe20000004100 */
[-C--:B------:R-:W-:Y:S01]  /*5c70*/  F2FP.F16.E4M3.UNPACK_B R59, R82.reuse ;  /* 0x00000052ff3b723e */ /* 0x080fe200020006ff */
[----:B------:R-:W-:Y:S01]  /*5c80*/  HADD2.F32 R54, -RZ, R53.H1_H1 ;  /* 0x30000035ff367230 */ /* 0x000fe20000004100 */
[----:B------:R-:W-:Y:S01]  /*5c90*/  F2FP.F16.E4M3.UNPACK_B R61, R82.H1 ;  /* 0x00000052ff3d723e */ /* 0x000fe200030006ff */
[--C-:B------:R-:W-:Y:S01]  /*5ca0*/  HADD2.F32 R53, -RZ, R55.reuse.H0_H0 ;  /* 0x20000037ff357230 */ /* 0x100fe20000004100 */
[-C--:B------:R-:W-:Y:S01]  /*5cb0*/  F2FP.F16.E4M3.UNPACK_B R63, R83.reuse ;  /* 0x00000053ff3f723e */ /* 0x080fe200020006ff */
[----:B------:R-:W-:Y:S01]  /*5cc0*/  LDTM.16dp32bit_t0_t15.x32 R4, tmem[UR4] ;  /* 0x00000004000479ee */ /* 0x000fe20008a80000 */
[----:B------:R-:W2:Y:S01]  /*5cd0*/  LDTM.16dp32bit_t16_t31.x32 R4, tmem[UR4+0x20] ;  /* 0x00002004000479ee */ /* 0x000ea20008aa0000 */
[----:B------:R-:W-:Y:S01]  /*5ce0*/  SHF.L.U32 R125, R102, 0x4, RZ ;  /* 0x00000004667d7819 */ /* 0x000fe200000006ff */
[----:B------:R-:W-:Y:S01]  /*5cf0*/  HADD2.F32 R56, -RZ, R55.H1_H1 ;  /* 0x30000037ff387230 */ /* 0x000fe20000004100 */
[----:B------:R-:W-:Y:S01]  /*5d00*/  ISETP.NE.AND P6, PT, R114, RZ, PT ;  /* 0x000000ff7200720c */ /* 0x000fe20003fc5270 */
[----:B------:R-:W-:Y:S01]  /*5d10*/  HADD2.F32 R60, -RZ, R59.H1_H1 ;  /* 0x3000003bff3c7230 */ /* 0x000fe20000004100 */
[----:B------:R-:W-:Y:S01]  /*5d20*/  IADD3 R114, PT, PT, R100, UR49, RZ ;  /* 0x0000003164727c10 */ /* 0x000fe2000fffe0ff */
[----:B------:R-:W-:Y:S01]  /*5d30*/  HADD2.F32 R64, -RZ, R63.H1_H1 ;  /* 0x3000003fff407230 */ /* 0x000fe20000004100 */
[----:B------:R-:W-:Y:S01]  /*5d40*/  F2FP.F16.E4M3.UNPACK_B R65, R83.H1 ;  /* 0x00000053ff41723e */ /* 0x000fe200030006ff */
[--C-:B------:R-:W-:Y:S01]  /*5d50*/  HADD2.F32 R55, -RZ, R57.reuse.H0_H0 ;  /* 0x20000039ff377230 */ /* 0x100fe20000004100 */
[----:B------:R-:W-:Y:S01]  /*5d60*/  IADD3 R114, PT, PT, R114, R125, RZ ;  /* 0x0000007d72727210 */ /* 0x000fe20007ffe0ff */
[----:B------:R-:W-:Y:S01]  /*5d70*/  HADD2.F32 R58, -RZ, R57.H1_H1 ;  /* 0x30000039ff3a7230 */ /* 0x000fe20000004100 */
[-C--:B------:R-:W-:Y:S01]  /*5d80*/  F2FP.F16.E4M3.UNPACK_B R67, R84.reuse ;  /* 0x00000054ff43723e */ /* 0x080fe200020006ff */
[----:B------:R-:W-:Y:S01]  /*5d90*/  HADD2.F32 R57, -RZ, R59.H0_H0 ;  /* 0x2000003bff397230 */ /* 0x000fe20000004100 */
[----:B------:R-:W-:Y:S01]  /*5da0*/  F2FP.F16.E4M3.UNPACK_B R69, R84.H1 ;  /* 0x00000054ff45723e */ /* 0x000fe200030006ff */
[----:B------:R-:W-:Y:S01]  /*5db0*/  HADD2.F32 R59, -RZ, R61.H0_H0 ;  /* 0x2000003dff3b7230 */ /* 0x000fe20000004100 */
[-C--:B------:R-:W-:Y:S01]  /*5dc0*/  F2FP.F16.E4M3.UNPACK_B R71, R85.reuse ;  /* 0x00000055ff47723e */ /* 0x080fe200020006ff */
[----:B------:R-:W-:Y:S01]  /*5dd0*/  HADD2.F32 R68, -RZ, R67.H1_H1 ;  /* 0x30000043ff447230 */ /* 0x000fe20000004100 */
[----:B------:R-:W-:Y:S01]  /*5de0*/  F2FP.F16.E4M3.UNPACK_B R73, R85.H1 ;  /* 0x00000055ff49723e */ /* 0x000fe200030006ff */
[----:B------:R-:W-:Y:S01]  /*5df0*/  HADD2.F32 R62, -RZ, R61.H1_H1 ;  /* 0x3000003dff3e7230 */ /* 0x000fe20000004100 */
[-C--:B------:R-:W-:Y:S01]  /*5e00*/  F2FP.F16.E4M3.UNPACK_B R75, R86.reuse ;  /* 0x00000056ff4b723e */ /* 0x080fe200020006ff */
[----:B------:R-:W-:Y:S01]  /*5e10*/  HADD2.F32 R61, -RZ, R63.H0_H0 ;  /* 0x2000003fff3d7230 */ /* 0x000fe20000004100 */
[----:B------:R-:W-:Y:S01]  /*5e20*/  F2FP.F16.E4M3.UNPACK_B R77, R86.H1 ;  /* 0x00000056ff4d723e */ /* 0x000fe200030006ff */
[----:B------:R-:W-:Y:S01]  /*5e30*/  HADD2.F32 R72, -RZ, R71.H1_H1 ;  /* 0x30000047ff487230 */ /* 0x000fe20000004100 */
[----:B------:R-:W-:Y:S01]  /*5e40*/  F2FP.F16.E4M3.UNPACK_B R79, R87.H1 ;  /* 0x00000057ff4f723e */ /* 0x000fe200030006ff */
[C---:B--2---:R-:W-:Y:S01]  /*5e50*/  FMUL R0, R47.reuse, R4 ;  /* 0x000000042f007220 */ /* 0x044fe20000400000 */
[C---:B-1----:R-:W-:Y:S01]  /*5e60*/  FMUL R2, R47.reuse, R5 ;  /* 0x000000052f027220 */ /* 0x042fe20000400000 */
[C---:B------:R-:W-:Y:S01]  /*5e70*/  FMUL R4, R47.reuse, R8 ;  /* 0x000000082f047220 */ /* 0x040fe20000400000 */
[----:B------:R-:W-:Y:S01]  /*5e80*/  FMUL R5, R47, R9 ;  /* 0x000000092f057220 */ /* 0x000fe20000400000 */
[C---:B------:R-:W-:Y:S01]  /*5e90*/  FFMA R0, R49.reuse, R50, R0 ;  /* 0x0000003231007223 */ /* 0x040fe20000000000 */
[----:B------:R-:W-:Y:S01]  /*5ea0*/  FFMA R2, R49, R51, R2 ;  /* 0x0000003331027223 */ /* 0x000fe20000000002 */
[C---:B------:R-:W-:Y:S01]  /*5eb0*/  FMUL R8, R47.reuse, R12 ;  /* 0x0000000c2f087220 */ /* 0x040fe20000400000 */
[C---:B------:R-:W-:Y:S01]  /*5ec0*/  FMUL R9, R47.reuse, R13 ;  /* 0x0000000d2f097220 */ /* 0x040fe20000400000 */
[C---:B------:R-:W-:Y:S01]  /*5ed0*/  FMUL R12, R47.reuse, R16 ;  /* 0x000000102f0c7220 */ /* 0x040fe20000400000 */
[C---:B------:R-:W-:Y:S01]  /*5ee0*/  FMUL R13, R47.reuse, R17 ;  /* 0x000000112f0d7220 */ /* 0x040fe20000400000 */
[C---:B------:R-:W-:Y:S01]  /*5ef0*/  FMUL R16, R47.reuse, R20 ;  /* 0x000000142f107220 */ /* 0x040fe20000400000 */
[C---:B------:R-:W-:Y:S01]  /*5f00*/  FMUL R17, R47.reuse, R21 ;  /* 0x000000152f117220 */ /* 0x040fe20000400000 */
[C---:B------:R-:W-:Y:S01]  /*5f10*/  FMUL R20, R47.reuse, R24 ;  /* 0x000000182f147220 */ /* 0x040fe20000400000 */
[C---:B------:R-:W-:Y:S01]  /*5f20*/  FMUL R21, R47.reuse, R25 ;  /* 0x000000192f157220 */ /* 0x040fe20000400000 */
[----:B------:R-:W-:Y:S02]  /*5f30*/  HADD2.F32 R76, -RZ, R75.H1_H1 ;  /* 0x3000004bff4c7230 */ /* 0x000fe40000004100 */
[C---:B------:R-:W-:Y:S01]  /*5f40*/  FMUL R24, R47.reuse, R28 ;  /* 0x0000001c2f187220 */ /* 0x040fe20000400000 */
[C---:B------:R-:W-:Y:S01]  /*5f50*/  FMUL R25, R47.reuse, R29 ;  /* 0x0000001d2f197220 */ /* 0x040fe20000400000 */
[C---:B------:R-:W-:Y:S01]  /*5f60*/  FMUL R28, R47.reuse, R32 ;  /* 0x000000202f1c7220 */ /* 0x040fe20000400000 */
[C---:B------:R-:W-:Y:S01]  /*5f70*/  FMUL R29, R47.reuse, R33 ;  /* 0x000000212f1d7220 */ /* 0x040fe20000400000 */
[C---:B------:R-:W-:Y:S01]  /*5f80*/  FMUL R3, R47.reuse, R6 ;  /* 0x000000062f037220 */ /* 0x040fe20000400000 */
[C---:B------:R-:W-:Y:S01]  /*5f90*/  FMUL R7, R47.reuse, R7 ;  /* 0x000000072f077220 */ /* 0x040fe20000400000 */
[C---:B------:R-:W-:Y:S01]  /*5fa0*/  FMUL R6, R47.reuse, R10 ;  /* 0x0000000a2f067220 */ /* 0x040fe20000400000 */
[----:B------:R-:W-:Y:S01]  /*5fb0*/  FMUL R11, R47, R11 ;  /* 0x0000000b2f0b7220 */ /* 0x000fe20000400000 */
[C---:B------:R-:W-:Y:S01]  /*5fc0*/  FFMA R3, R49.reuse, R52, R3 ;  /* 0x0000003431037223 */ /* 0x040fe20000000003 */
[C---:B------:R-:W-:Y:S01]  /*5fd0*/  FFMA R7, R49.reuse, R54, R7 ;  /* 0x0000003631077223 */ /* 0x040fe20000000007 */
[C---:B------:R-:W-:Y:S01]  /*5fe0*/  FFMA R4, R49.reuse, R53, R4 ;  /* 0x0000003531047223 */ /* 0x040fe20000000004 */
[----:B------:R-:W-:Y:S01]  /*5ff0*/  F2FP.F16.E4M3.UNPACK_B R50, R87 ;  /* 0x00000057ff32723e */ /* 0x000fe200020006ff */
[C---:B------:R-:W-:Y:S01]  /*6000*/  FFMA R5, R49.reuse, R56, R5 ;  /* 0x0000003831057223 */ /* 0x040fe20000000005 */
[----:B------:R-:W-:Y:S01]  /*6010*/  FFMA R6, R49, R55, R6 ;  /* 0x0000003731067223 */ /* 0x000fe20000000006 */
[----:B------:R-:W-:Y:S01]  /*6020*/  F2FP.SATFINITE.E4M3.F32.PACK_AB_MERGE_C R117, R7, R3, RZ ;  /* 0x000000030775723e */ /* 0x000fe200048070ff */
[C---:B------:R-:W-:Y:S01]  /*6030*/  FFMA R11, R49.reuse, R58, R11 ;  /* 0x0000003a310b7223 */ /* 0x040fe2000000000b */
[C---:B------:R-:W-:Y:S01]  /*6040*/  FFMA R8, R49.reuse, R57, R8 ;  /* 0x0000003931087223 */ /* 0x040fe20000000008 */
[----:B------:R-:W-:Y:S01]  /*6050*/  ISETP.NE.AND P0, PT, R110, RZ, PT ;  /* 0x000000ff6e00720c */ /* 0x000fe20003f05270 */
[----:B------:R-:W-:Y:S01]  /*6060*/  FFMA R9, R49, R60, R9 ;  /* 0x0000003c31097223 */ /* 0x000fe20000000009 */
[----:B------:R-:W-:Y:S01]  /*6070*/  F2FP.SATFINITE.E4M3.F32.PACK_AB_MERGE_C R116, R2, R0, R117 ;  /* 0x000000000274723e */ /* 0x000fe20004807075 */
[--C-:B------:R-:W-:Y:S01]  /*6080*/  HADD2.F32 R51, -RZ, R50.reuse.H0_H0 ;  /* 0x20000032ff337230 */ /* 0x100fe20000004100 */
[----:B------:R-:W-:Y:S01]  /*6090*/  F2FP.SATFINITE.E4M3.F32.PACK_AB_MERGE_C R117, R11, R6, RZ ;  /* 0x000000060b75723e */ /* 0x000fe200048070ff */
[----:B------:R-:W-:Y:S02]  /*60a0*/  HADD2.F32 R50, -RZ, R50.H1_H1 ;  /* 0x30000032ff327230 */ /* 0x000fe40000004100 */
[C---:B------:R-:W-:Y:S01]  /*60b0*/  FMUL R10, R47.reuse, R14 ;  /* 0x0000000e2f0a7220 */ /* 0x040fe20000400000 */
[----:B------:R-:W-:Y:S01]  /*60c0*/  FMUL R15, R47, R15 ;  /* 0x0000000f2f0f7220 */ /* 0x000fe20000400000 */
[--C-:B------:R-:W-:Y:S01]  /*60d0*/  HADD2.F32 R63, -RZ, R65.reuse.H0_H0 ;  /* 0x20000041ff3f7230 */ /* 0x100fe20000004100 */
[----:B------:R-:W-:Y:S01]  /*60e0*/  F2FP.SATFINITE.E4M3.F32.PACK_AB_MERGE_C R117, R5, R4, R117 ;  /* 0x000000040575723e */ /* 0x000fe20004807075 */
[C---:B------:R-:W-:Y:S01]  /*60f0*/  FFMA R10, R49.reuse, R59, R10 ;  /* 0x0000003b310a7223 */ /* 0x040fe2000000000a */
[C---:B------:R-:W-:Y:S01]  /*6100*/  FFMA R15, R49.reuse, R62, R15 ;  /* 0x0000003e310f7223 */ /* 0x040fe2000000000f */
[C---:B------:R-:W-:Y:S01]  /*6110*/  FFMA R12, R49.reuse, R61, R12 ;  /* 0x0000003d310c7223 */ /* 0x040fe2000000000c */
[----:B------:R-:W-:Y:S01]  /*6120*/  FFMA R13, R49, R64, R13 ;  /* 0x00000040310d7223 */ /* 0x000fe2000000000d */
[----:B------:R-:W-:Y:S02]  /*6130*/  HADD2.F32 R66, -RZ, R65.H1_H1 ;  /* 0x30000041ff427230 */ /* 0x000fe40000004100 */
[C---:B------:R-:W-:Y:S01]  /*6140*/  FMUL R14, R47.reuse, R18 ;  /* 0x000000122f0e7220 */ /* 0x040fe20000400000 */
[----:B------:R-:W-:Y:S02]  /*6150*/  HADD2.F32 R65, -RZ, R67.H0_H0 ;  /* 0x20000043ff417230 */ /* 0x000fe40000004100 */
[----:B------:R-:W-:Y:S01]  /*6160*/  FMUL R19, R47, R19 ;  /* 0x000000132f137220 */ /* 0x000fe20000400000 */
[--C-:B------:R-:W-:Y:S02]  /*6170*/  HADD2.F32 R67, -RZ, R69.reuse.H0_H0 ;  /* 0x20000045ff437230 */ /* 0x100fe40000004100 */
[----:B------:R-:W-:Y:S01]  /*6180*/  FFMA R14, R49, R63, R14 ;  /* 0x0000003f310e7223 */ /* 0x000fe2000000000e */
[----:B------:R-:W-:Y:S02]  /*6190*/  HADD2.F32 R70, -RZ, R69.H1_H1 ;  /* 0x30000045ff467230 */ /* 0x000fe40000004100 */
[----:B------:R-:W-:Y:S01]  /*61a0*/  FMUL R18, R47, R22 ;  /* 0x000000162f127220 */ /* 0x000fe20000400000 */
[----:B------:R-:W-:Y:S02]  /*61b0*/  HADD2.F32 R69, -RZ, R71.H0_H0 ;  /* 0x20000047ff457230 */ /* 0x000fe40000004100 */
[----:B------:R-:W-:Y:S01]  /*61c0*/  FFMA R19, R49, R66, R19 ;  /* 0x0000004231137223 */ /* 0x000fe20000000013 */
[----:B------:R-:W-:Y:S01]  /*61d0*/  FMUL R23, R47, R23 ;  /* 0x000000172f177220 */ /* 0x000fe20000400000 */
[C---:B------:R-:W-:Y:S01]  /*61e0*/  FFMA R16, R49.reuse, R65, R16 ;  /* 0x0000004131107223 */ /* 0x040fe20000000010 */
[C---:B------:R-:W-:Y:S01]  /*61f0*/  FFMA R17, R49.reuse, R68, R17 ;  /* 0x0000004431117223 */ /* 0x040fe20000000011 */
        /* <DEDUP_REMOVED lines=23> */
[----:B------:R-:W-:Y:S01]  /*6370*/  F2FP.SATFINITE.E4M3.F32.PACK_AB_MERGE_C R118, R15, R10, RZ ;  /* 0x0000000a0f76723e */ /* 0x000fe200048070ff */
[----:B------:R-:W-:Y:S01]  /*6380*/  FFMA R28, R49, R51, R28 ;  /* 0x00000033311c7223 */ /* 0x000fe2000000001c */
[----:B------:R-:W-:Y:S01]  /*6390*/  F2FP.SATFINITE.E4M3.F32.PACK_AB_MERGE_C R119, R19, R14, RZ ;  /* 0x0000000e1377723e */ /* 0x000fe200048070ff */
[C---:B------:R-:W-:Y:S01]  /*63a0*/  FFMA R29, R49.reuse, R50, R29 ;  /* 0x00000032311d7223 */ /* 0x040fe2000000001d */
[C---:B------:R-:W-:Y:S01]  /*63b0*/  FFMA R30, R49.reuse, R77, R30 ;  /* 0x0000004d311e7223 */ /* 0x040fe2000000001e */
[----:B------:R-:W-:Y:S01]  /*63c0*/  FFMA R35, R49, R52, R35 ;  /* 0x0000003431237223 */ /* 0x000fe20000000023 */
[----:B------:R-:W-:Y:S02]  /*63d0*/  F2FP.SATFINITE.E4M3.F32.PACK_AB_MERGE_C R118, R9, R8, R118 ;  /* 0x000000080976723e */ /* 0x000fe40004807076 */
[----:B------:R-:W-:Y:S02]  /*63e0*/  F2FP.SATFINITE.E4M3.F32.PACK_AB_MERGE_C R119, R13, R12, R119 ;  /* 0x0000000c0d77723e */ /* 0x000fe40004807077 */
[----:B------:R-:W-:Y:S02]  /*63f0*/  F2FP.SATFINITE.E4M3.F32.PACK_AB_MERGE_C R120, R23, R18, RZ ;  /* 0x000000121778723e */ /* 0x000fe400048070ff */
[----:B------:R-:W-:Y:S01]  /*6400*/  F2FP.SATFINITE.E4M3.F32.PACK_AB_MERGE_C R121, R27, R22, RZ ;  /* 0x000000161b79723e */ /* 0x000fe200048070ff */
[----:B------:R1:W-:Y:S01]  /*6410*/  STS.128 [R100+UR49+0x2200], R116 ;  /* 0x0022007464007988 */ /* 0x0003e20008000c31 */
[----:B------:R-:W-:Y:S02]  /*6420*/  F2FP.SATFINITE.E4M3.F32.PACK_AB_MERGE_C R122, R31, R26, RZ ;  /* 0x0000001a1f7a723e */ /* 0x000fe400048070ff */
[----:B------:R-:W-:Y:S02]  /*6430*/  F2FP.SATFINITE.E4M3.F32.PACK_AB_MERGE_C R123, R35, R30, RZ ;  /* 0x0000001e237b723e */ /* 0x000fe400048070ff */
[----:B------:R-:W-:Y:S02]  /*6440*/  F2FP.SATFINITE.E4M3.F32.PACK_AB_MERGE_C R120, R17, R16, R120 ;  /* 0x000000101178723e */ /* 0x000fe40004807078 */
[----:B------:R-:W-:Y:S02]  /*6450*/  F2FP.SATFINITE.E4M3.F32.PACK_AB_MERGE_C R121, R21, R20, R121 ;  /* 0x000000141579723e */ /* 0x000fe40004807079 */
[----:B------:R-:W-:Y:S02]  /*6460*/  F2FP.SATFINITE.E4M3.F32.PACK_AB_MERGE_C R122, R25, R24, R122 ;  /* 0x00000018197a723e */ /* 0x000fe4000480707a */
[----:B------:R-:W-:Y:S02]  /*6470*/  F2FP.SATFINITE.E4M3.F32.PACK_AB_MERGE_C R123, R29, R28, R123 ;  /* 0x0000001c1d7b723e */ /* 0x000fe4000480707b */
[----:B------:R-:W-:Y:S02]  /*6480*/  LEA R32, R105, UR49, 0x3 ;  /* 0x0000003169207c11 */ /* 0x000fe4000f8e18ff */
[----:B------:R-:W-:Y:S01]  /*6490*/  @P6 SHF.L.U32 R33, R104, 0x1f, RZ ;  /* 0x0000001f68216819 */ /* 0x000fe200000006ff */
[----:B------:R1:W-:Y:S01]  /*64a0*/  STS.128 [R114+0x2210], R120 ;  /* 0x0022107872007388 */ /* 0x0003e20000000c00 */
[----:B------:R-:W-:Y:S01]  /*64b0*/  @!PT LDS RZ, [RZ] ;  /* 0x00000000fffff984 */ /* 0x000fe20000000800 */
[----:B------:R-:W-:Y:S01]  /*64c0*/  @!PT LDS RZ, [RZ] ;  /* 0x00000000fffff984 */ /* 0x000fe20000000800 */
[----:B------:R-:W-:Y:S01]  /*64d0*/  @!PT LDS RZ, [RZ] ;  /* 0x00000000fffff984 */ /* 0x000fe20000000800 */
[----:B------:R-:W-:Y:S01]  /*64e0*/  @!PT LDS RZ, [RZ] ;  /* 0x00000000fffff984 */ /* 0x000fe20000000800 */
[----:B------:R2:W-:Y:S07]  /*64f0*/  MEMBAR.ALL.CTA ;  /* 0x0000000000007992 */ /* 0x0005ee0000008000 */
[----:B--2---:R-:W2:Y:S02]  /*6500*/  FENCE.VIEW.ASYNC.S ;  /* 0x00000000000073c6 */ /* 0x004ea40000000000 */
[----:B--2---:R-:W-:Y:S06]  /*6510*/  BAR.SYNC.DEFER_BLOCKING 0x1, 0x80 ;  /* 0x0042000000007b1d */ /* 0x004fec0000010000 */
[----:B------:R-:W-:Y:S05]  /*6520*/  @P0 BRA `(.L_x_99) ;  /* 0x0000000000280947 */ /* 0x000fea0003800000 */
[----:B------:R-:W-:Y:S02]  /*6530*/  UIADD3 UR4, UPT, UPT, UR49, 0x2200, URZ ;  /* 0x0000220031047890 */ /* 0x000fe4000fffe0ff */
[----:B------:R-:W-:Y:S01]  /*6540*/  UIADD3 UR6, UP0, UPT, UR52, 0x680, URZ ;  /* 0x0000068034067890 */ /* 0x000fe2000ff1e0ff */
[----:B------:R-:W-:Y:S03]  /*6550*/  UMOV UR43, UR36 ;  /* 0x00000024002b7c82 */ /* 0x000fe60008000000 */
[----:B------:R-:W-:Y:S01]  /*6560*/  MOV R109, UR4 ;  /* 0x00000004006d7c02 */ /* 0x000fe20008000f00 */
[----:B------:R-:W-:Y:S03]  /*6570*/  UIADD3.X UR7, UPT, UPT, URZ, UR53, URZ, UP0, !UPT ;  /* 0x00000035ff077290 */ /* 0x000fe600087fe4ff */
[----:B------:R-:W-:Y:S11]  /*6580*/  R2UR UR40, R109 ;  /* 0x000000006d2872ca */ /* 0x000ff600000e0000 */
[----:B------:R-:W-:Y:S02]  /*6590*/  @!UPT UIADD3 URZ, UPT, UPT, URZ, URZ, URZ ;  /* 0x000000fffffff290 */ /* 0x000fe4000fffe0ff */
[----:B------:R2:W-:Y:S01]  /*65a0*/  UTMASTG.3D [UR40], [UR6] ;  /* 0x00000028060073b5 */ /* 0x0005e20008010000 */
[----:B------:R0:W-:Y:S01]  /*65b0*/  UTMACMDFLUSH ;  /* 0x00000000000079b7 */ /* 0x0001e20000000000 */
[----:B--2---:R-:W-:Y:S04]  /*65c0*/  DEPBAR.LE SB0, 0x1 ;  /* 0x000080400000791a */ /* 0x004fe80000000000 */
.L_x_99:
[----:B------:R-:W-:Y:S05]  /*65d0*/  BSYNC.RECONVERGENT B0 ;  /* 0x0000000000007941 */ /* 0x000fea0003800200 */
.L_x_98:
[----:B------:R-:W-:Y:S06]  /*65e0*/  BAR.SYNC.DEFER_BLOCKING 0x1, 0x80 ;  /* 0x0042000000007b1d */ /* 0x000fec0000010000 */
[----:B------:R-:W2:Y:S01]  /*65f0*/  @P6 SYNCS.PHASECHK.TRANS64.TRYWAIT P0, [R32+URZ+0x80], R33 ;  /* 0x00008021200065a7 */ /* 0x000ea200080011ff */
[----:B------:R-:W-:Y:S01]  /*6600*/  BSSY B1, `(.L_x_100) ;  /* 0x0000020000017945 */ /* 0x000fe20003800000 */
[----:B--2---:R-:W-:Y:S03]  /*6610*/  @P6 SEL R115, RZ, 0x1, !P0 ;  /* 0x00000001ff736807 */ /* 0x004fe60004000000 */
[----:B------:R-:W-:Y:S05]  /*6620*/  @!P6 BRA `(.L_x_101) ;  /* 0x000000000074e947 */ /* 0x000fea0003800000 */
[----:B------:R-:W-:Y:S01]  /*6630*/  ISETP.NE.AND P1, PT, R124, RZ, PT ;  /* 0x000000ff7c00720c */ /* 0x000fe20003f25270 */
[----:B------:R-:W-:Y:S01]  /*6640*/  BSSY B0, `(.L_x_102) ;  /* 0x0000009000007945 */ /* 0x000fe20003800000 */
[----:B------:R-:W-:Y:S11]  /*6650*/  ISETP.NE.AND P0, PT, R115, RZ, PT ;  /* 0x000000ff7300720c */ /* 0x000ff60003f05270 */
[----:B------:R-:W-:Y:S05]  /*6660*/  @P1 IMAD R0, R105, 0x1000, R100 ;  /* 0x0000100069001824 */ /* 0x000fea00078e0264 */
[----:B------:R-:W-:Y:S05]  /*6670*/  @P1 IADD3 R2, PT, PT, R0, UR49, RZ ;  /* 0x0000003100021c10 */ /* 0x000fea000fffe0ff */
[----:B------:R-:W-:Y:S01]  /*6680*/  @P1 IMAD.IADD R2, R2, 0x1, R125 ;  /* 0x0000000102021824 */ /* 0x000fe200078e027d */
[----:B------:R-:W-:Y:S06]  /*6690*/  @P0 BRA `(.L_x_103) ;  /* 0x00000000000c0947 */ /* 0x000fec0003800000 */
[----:B------:R-:W-:Y:S04]  /*66a0*/  SHF.L.U32 R3, R104, 0x1f, RZ ;  /* 0x0000001f68037819 */ /* 0x000fe800000006ff */
[----:B------:R-:W2:Y:S02]  /*66b0*/  SYNCS.PHASECHK.TRANS64.TRYWAIT P0, [R32+URZ+0x80], R3 ;  /* 0x00008003200075a7 */ /* 0x000ea400080011ff */
[----:B--2---:R-:W-:Y:S05]  /*66c0*/  @!P0 BRA `(.L_x_104) ;  /* 0x00000018000c8947 */ /* 0x004fea0003800000 */
.L_x_103:
[----:B------:R-:W-:Y:S05]  /*66d0*/  BSYNC B0 ;  /* 0x0000000000007941 */ /* 0x000fea0003800000 */
.L_x_102:
[----:B------:R-:W-:Y:S01]  /*66e0*/  ISETP.NE.AND P0, PT, R124, RZ, PT ;  /* 0x000000ff7c00720c */ /* 0x000fe20003f05270 */
[----:B--2---:R-:W-:Y:S02]  /*66f0*/  VIADD R32, R32, 0x90 ;  /* 0x0000009020207836 */ /* 0x004fe40000000000 */
[----:B------:R-:W-:Y:S02]  /*6700*/  IMAD.U32 R3, RZ, RZ, UR37 ;  /* 0x00000025ff037e24 */ /* 0x000fe4000f8e00ff */
[----:B------:R-:W-:Y:S03]  /*6710*/  VIADD R105, R105, 0x1 ;  /* 0x0000000169697836 */ /* 0x000fe60000000000 */
[----:B------:R-:W-:Y:S05]  /*6720*/  PRMT R3, R3, 0x654, R32 ;  /* 0x0000065403037816 */ /* 0x000fea0000000020 */
[----:B------:R2:W3:Y:S04]  /*6730*/  @P0 LDS.128 R80, [R0+UR49+0x200] ;  /* 0x0002003100500984 */ /* 0x0004e80008000c00 */
[----:B------:R2:W4:Y:S01]  /*6740*/  @P0 LDS.128 R84, [R2+0x210] ;  /* 0x0002100002540984 */ /* 0x0005220000000c00 */
[C---:B------:R-:W-:Y:S01]  /*6750*/  ISETP.NE.AND P0, PT, R105.reuse, 0x2, PT ;  /* 0x000000026900780c */ /* 0x040fe20003f05270 */
[----:B------:R-:W-:Y:S01]  /*6760*/  @!PT LDS RZ, [RZ] ;  /* 0x00000000fffff984 */ /* 0x000fe20000000800 */
[----:B------:R-:W-:Y:S01]  /*6770*/  @!PT LDS RZ, [RZ] ;  /* 0x00000000fffff984 */ /* 0x000fe20000000800 */
[----:B------:R-:W-:Y:S01]  /*6780*/  @!PT LDS RZ, [RZ] ;  /* 0x00000000fffff984 */ /* 0x000fe20000000800 */
[----:B------:R-:W-:Y:S01]  /*6790*/  @!PT LDS RZ, [RZ] ;  /* 0x00000000fffff984 */ /* 0x000fe20000000800 */
[----:B------:R5:W-:Y:S06]  /*67a0*/  MEMBAR.ALL.CTA ;  /* 0x0000000000007992 */ /* 0x000bec0000008000 */
[----:B-----5:R-:W5:Y:S01]  /*67b0*/  FENCE.VIEW.ASYNC.S ;  /* 0x00000000000073c6 */ /* 0x020f620000000000 */
[----:B------:R-:W-:Y:S01]  /*67c0*/  SEL R105, R105, RZ, P0 ;  /* 0x000000ff69697207 */ /* 0x000fe20000000000 */
[----:B-----5:R5:W-:Y:S02]  /*67d0*/  SYNCS.ARRIVE.TRANS64.RED.A1T0 RZ, [R3+URZ], RZ ;  /* 0x000000ff03ff79a7 */ /* 0x020be400081004ff */
[----:B-----5:R-:W-:Y:S04]  /*67e0*/  SEL R3, RZ, 0x1, P0 ;  /* 0x00000001ff037807 */ /* 0x020fe80000000000 */
[----:B--23--:R-:W-:Y:S02]  /*67f0*/  LOP3.LUT R104, R104, R3, RZ, 0x3c, !PT ;  /* 0x0000000368687212 */ /* 0x00cfe400078e3cff */
.L_x_101:
[----:B------:R-:W-:Y:S05]  /*6800*/  BSYNC B1 ;  /* 0x0000000000017941 */ /* 0x000fea0003800000 */
.L_x_100:
[----:B------:R-:W-:Y:S05]  /*6810*/  VIADD R0, R48, 0x40 ;  /* 0x0000004030007836 */ /* 0x000fea0000000000 */
[----:B------:R-:W-:Y:S04]  /*6820*/  SHF.R.U32.HI R0, RZ, 0x15, R0 ;  /* 0x00000015ff007819 */ /* 0x000fe80000011600 */
[----:B------:R-:W-:Y:S11]  /*6830*/  LOP3.LUT P0, RZ, R0, 0x3, R101, 0x48, !PT ;  /* 0x0000000300ff7812 */ /* 0x000ff60007804865 */
[----:B------:R-:W-:Y:S02]  /*6840*/  @!UPT UIADD3 URZ, UPT, UPT, URZ, URZ, URZ ;  /* 0x000000fffffff290 */ /* 0x000fe4000fffe0ff */
[----:B------:R-:W-:Y:S05]  /*6850*/  @!P0 BRA `(.L_x_105) ;  /* 0x0000000000408947 */ /* 0x000fea0003800000 */
[----:B------:R-:W2:Y:S01]  /*6860*/  LDCU.64 UR8, c[0x4][0x70] ;  /* 0x01000e00ff0877ac */ /* 0x000ea20008000a00 */
[----:B------:R-:W-:Y:S01]  /*6870*/  MOV R3, 0x0 ;  /* 0x0000000000037802 */ /* 0x000fe20000000f00 */
[----:B------:R-:W-:Y:S02]  /*6880*/  HFMA2 R12, -RZ, RZ, 0, 5.9604644775390625e-08 ;  /* 0x00000001ff0c7431 */ /* 0x000fe400000001ff */
[----:B------:R-:W-:Y:S02]  /*6890*/  IMAD.MOV.U32 R8, RZ, RZ, 0x192 ;  /* 0x00000192ff087424 */ /* 0x000fe400078e00ff */
[----:B------:R-:W-:Y:S01]  /*68a0*/  IMAD.MOV.U32 R13, RZ, RZ, RZ ;  /* 0x000000ffff0d7224 */ /* 0x000fe200078e00ff */
[----:B------:R-:W3:Y:S01]  /*68b0*/  LDCU.64 UR6, c[0x4][0x78] ;  /* 0x01000f00ff0677ac */ /* 0x000ee20008000a00 */
[----:B------:R-:W1:Y:S01]  /*68c0*/  LDC.64 R2, c[0x4][R3] ;  /* 0x0100000003027b82 */ /* 0x000e620000000a00 */
[----:B------:R-:W5:Y:S01]  /*68d0*/  LDCU.64 UR4, c[0x4][0x10] ;  /* 0x01000200ff0477ac */ /* 0x000f620008000a00 */
[----:B--2---:R-:W-:Y:S01]  /*68e0*/  MOV R5, UR9 ;  /* 0x0000000900057c02 */ /* 0x004fe20008000f00 */
[----:B------:R-:W-:Y:S01]  /*68f0*/  IMAD.U32 R4, RZ, RZ, UR8 ;  /* 0x00000008ff047e24 */ /* 0x000fe2000f8e00ff */
[----:B---3--:R-:W-:Y:S01]  /*6900*/  MOV R7, UR7 ;  /* 0x0000000700077c02 */ /* 0x008fe20008000f00 */
[----:B------:R-:W-:Y:S01]  /*6910*/  IMAD.U32 R6, RZ, RZ, UR6 ;  /* 0x00000006ff067e24 */ /* 0x000fe2000f8e00ff */
[----:B-----5:R-:W-:Y:S01]  /*6920*/  MOV R11, UR5 ;  /* 0x00000005000b7c02 */ /* 0x020fe20008000f00 */
[----:B------:R-:W-:Y:S02]  /*6930*/  IMAD.U32 R10, RZ, RZ, UR4 ;  /* 0x00000004ff0a7e24 */ /* 0x000fe4000f8e00ff */
[----:B------:R-:W-:Y:S07]  /*6940*/  LEPC R20, `(.L_x_105) ;  /* 0x000000001014794e */ /* 0x000fee0000000000 */
[----:B-1--4-:R-:W-:Y:S05]  /*6950*/  CALL.ABS.NOINC R2 ;  /* 0x0000000002007343 */ /* 0x012fea0003c00000 */
.L_x_105:
[----:B------:R-:W-:Y:S01]  /*6960*/  ISETP.NE.AND P0, PT, R110, RZ, PT ;  /* 0x000000ff6e00720c */ /* 0x000fe20003f05270 */
[----:B------:R-:W-:Y:S05]  /*6970*/  WARPSYNC.ALL ;  /* 0x0000000000007948 */ /* 0x000fea0003800000 */
[----:B------:R-:W-:Y:S01]  /*6980*/  R2UR UR4, R48 ;  /* 0x00000000300472ca */ /* 0x000fe200000e0000 */
[----:B------:R-:W-:Y:S01]  /*6990*/  BSSY.RECONVERGENT B0, `(.L_x_106) ;  /* 0x000009c000007945 */ /* 0x000fe20003800200 */
[-C--:B------:R-:W-:Y:S02]  /*69a0*/  F2FP.F16.E4M3.UNPACK_B R51, R80.reuse ;  /* 0x00000050ff33723e */ /* 0x080fe400020006ff */
[----:B------:R-:W-:Y:S02]  /*69b0*/  F2FP.F16.E4M3.UNPACK_B R80, R80.H1 ;  /* 0x00000050ff50723e */ /* 0x000fe400030006ff */
[-C--:B------:R-:W-:Y:S01]  /*69c0*/  F2FP.F16.E4M3.UNPACK_B R55, R81.reuse ;  /* 0x00000051ff37723e */ /* 0x080fe200020006ff */
[--C-:B------:R-:W-:Y:S01]  /*69d0*/  HADD2.F32 R50, -RZ, R51.reuse.H0_H0 ;  /* 0x20000033ff327230 */ /* 0x100fe20000004100 */
[----:B------:R-:W-:Y:S01]  /*69e0*/  F2FP.F16.E4M3.UNPACK_B R81, R81.H1 ;  /* 0x00000051ff51723e */ /* 0x000fe200030006ff */
[----:B------:R-:W-:Y:S01]  /*69f0*/  HADD2.F32 R52, -RZ, R51.H1_H1 ;  /* 0x30000033ff347230 */ /* 0x000fe20000004100 */
[-C--:B------:R-:W-:Y:S01]  /*6a00*/  F2FP.F16.E4M3.UNPACK_B R59, R82.reuse ;  /* 0x00000052ff3b723e */ /* 0x080fe200020006ff */
[--C-:B------:R-:W-:Y:S01]  /*6a10*/  HADD2.F32 R51, -RZ, R80.reuse.H0_H0 ;  /* 0x20000050ff337230 */ /* 0x100fe20000004100 */
[----:B------:R-:W-:Y:S01]  /*6a20*/  F2FP.F16.E4M3.UNPACK_B R82, R82.H1 ;  /* 0x00000052ff52723e */ /* 0x000fe200030006ff */
[----:B------:R-:W-:Y:S01]  /*6a30*/  LDTM.16dp32bit_t0_t15.x32 R4, tmem[UR4+0x40] ;  /* 0x00004004000479ee */ /* 0x000fe20008a80000 */
[----:B------:R-:W2:Y:S01]  /*6a40*/  LDTM.16dp32bit_t16_t31.x32 R4, tmem[UR4+0x60] ;  /* 0x00006004000479ee */ /* 0x000ea20008aa0000 */
[----:B------:R-:W-:Y:S01]  /*6a50*/  NOP ;  /* 0x0000000000007918 */ /* 0x000fe20000000000 */
[--C-:B------:R-:W-:Y:S01]  /*6a60*/  HADD2.F32 R53, -RZ, R55.reuse.H0_H0 ;  /* 0x20000037ff357230 */ /* 0x100fe20000004100 */
[----:B------:R-:W-:Y:S01]  /*6a70*/  R2UR UR5, R113 ;  /* 0x00000000710572ca */ /* 0x000fe200000e0000 */
[----:B------:R-:W-:Y:S01]  /*6a80*/  HADD2.F32 R56, -RZ, R55.H1_H1 ;  /* 0x30000037ff387230 */ /* 0x000fe20000004100 */
[----:B------:R-:W-:Y:S01]  /*6a90*/  F2FP.F16.E4M3.UNPACK_B R63, R83 ;  /* 0x00000053ff3f723e */ /* 0x000fe200020006ff */
[--C-:B------:R-:W-:Y:S01]  /*6aa0*/  HADD2.F32 R57, -RZ, R59.reuse.H0_H0 ;  /* 0x2000003bff397230 */ /* 0x100fe20000004100 */
[----:B----4-:R-:W-:Y:S01]  /*6ab0*/  F2FP.F16.E4M3.UNPACK_B R67, R84 ;  /* 0x00000054ff43723e */ /* 0x010fe200020006ff */
[----:B------:R-:W-:Y:S01]  /*6ac0*/  HADD2.F32 R60, -RZ, R59.H1_H1 ;  /* 0x3000003bff3c7230 */ /* 0x000fe20000004100 */
[----:B------:R-:W-:Y:S01]  /*6ad0*/  F2FP.F16.E4M3.UNPACK_B R71, R85 ;  /* 0x00000055ff47723e */ /* 0x000fe200020006ff */
[--C-:B------:R-:W-:Y:S01]  /*6ae0*/  HADD2.F32 R61, -RZ, R63.reuse.H0_H0 ;  /* 0x2000003fff3d7230 */ /* 0x100fe20000004100 */
[----:B------:R-:W-:Y:S01]  /*6af0*/  F2FP.F16.E4M3.UNPACK_B R75, R86 ;  /* 0x00000056ff4b723e */ /* 0x000fe200020006ff */
[----:B------:R-:W-:Y:S01]  /*6b00*/  HADD2.F32 R64, -RZ, R63.H1_H1 ;  /* 0x3000003fff407230 */ /* 0x000fe20000004100 */
[----:B------:R-:W-:Y:S01]  /*6b10*/  F2FP.F16.E4M3.UNPACK_B R77, R87 ;  /* 0x00000057ff4d723e */ /* 0x000fe200020006ff */
[--C-:B------:R-:W-:Y:S01]  /*6b20*/  HADD2.F32 R65, -RZ, R67.reuse.H0_H0 ;  /* 0x20000043ff417230 */ /* 0x100fe20000004100 */
[----:B------:R-:W-:Y:S01]  /*6b30*/  F2FP.F16.E4M3.UNPACK_B R83, R83.H1 ;  /* 0x00000053ff53723e */ /* 0x000fe200030006ff */
[----:B------:R-:W-:Y:S01]  /*6b40*/  UIADD3 UR5, UPT, UPT, UR5, 0xf0, URZ ;  /* 0x000000f005057890 */ /* 0x000fe2000fffe0ff */
[----:B------:R-:W-:Y:S01]  /*6b50*/  HADD2.F32 R67, -RZ, R67.H1_H1 ;  /* 0x30000043ff437230 */ /* 0x000fe20000004100 */
[----:B------:R-:W-:Y:S01]  /*6b60*/  F2FP.F16.E4M3.UNPACK_B R84, R84.H1 ;  /* 0x00000054ff54723e */ /* 0x000fe200030006ff */
[--C-:B------:R-:W-:Y:S01]  /*6b70*/  HADD2.F32 R69, -RZ, R71.reuse.H0_H0 ;  /* 0x20000047ff457230 */ /* 0x100fe20000004100 */
[----:B------:R-:W-:Y:S01]  /*6b80*/  UPRMT UR5, UR37, 0x654, UR5 ;  /* 0x0000065425057896 */ /* 0x000fe20008000005 */
[----:B------:R-:W-:Y:S01]  /*6b90*/  HADD2.F32 R72, -RZ, R71.H1_H1 ;  /* 0x30000047ff487230 */ /* 0x000fe20000004100 */
[----:B------:R-:W-:Y:S01]  /*6ba0*/  F2FP.F16.E4M3.UNPACK_B R85, R85.H1 ;  /* 0x00000055ff55723e */ /* 0x000fe200030006ff */
[--C-:B------:R-:W-:Y:S02]  /*6bb0*/  HADD2.F32 R73, -RZ, R75.reuse.H0_H0 ;  /* 0x2000004bff497230 */ /* 0x100fe40000004100 */
[C---:B--2---:R-:W-:Y:S01]  /*6bc0*/  FMUL R4, R47.reuse, R4 ;  /* 0x000000042f047220 */ /* 0x044fe20000400000 */
[C---:B------:R-:W-:Y:S01]  /*6bd0*/  FMUL R5, R47.reuse, R5 ;  /* 0x000000052f057220 */ /* 0x040fe20000400000 */
[C---:B------:R-:W-:Y:S01]  /*6be0*/  FMUL R8, R47.reuse, R8 ;  /* 0x000000082f087220 */ /* 0x040fe20000400000 */
[----:B------:R-:W-:Y:S01]  /*6bf0*/  FMUL R9, R47, R9 ;  /* 0x000000092f097220 */ /* 0x000fe20000400000 */
[C---:B------:R-:W-:Y:S01]  /*6c00*/  FFMA R4, R49.reuse, R50, R4 ;  /* 0x0000003231047223 */ /* 0x040fe20000000004 */
[----:B------:R-:W-:Y:S01]  /*6c10*/  SYNCS.ARRIVE.TRANS64.RED.A1T0 RZ, [UR5], RZ ;  /* 0x000000ffffff79a7 */ /* 0x000fe20008100405 */
        /* <DEDUP_REMOVED lines=18> */
[--C-:B------:R-:W-:Y:S02]  /*6d40*/  HADD2.F32 R55, -RZ, R81.reuse.H0_H0 ;  /* 0x20000051ff377230 */ /* 0x100fe40000004100 */
[----:B------:R-:W-:Y:S01]  /*6d50*/  FMUL R10, R47, R10 ;  /* 0x0000000a2f0a7220 */ /* 0x000fe20000400000 */
[C---:B------:R-:W-:Y:S01]  /*6d60*/  FFMA R6, R49.reuse, R51, R6 ;  /* 0x0000003331067223 */ /* 0x040fe20000000006 */
[----:B------:R-:W-:Y:S02]  /*6d70*/  HADD2.F32 R58, -RZ, R81.H1_H1 ;  /* 0x30000051ff3a7230 */ /* 0x000fe40000004100 */
[C---:B------:R-:W-:Y:S01]  /*6d80*/  FFMA R7, R49.reuse, R54, R7 ;  /* 0x0000003631077223 */ /* 0x040fe20000000007 */
[C---:B------:R-:W-:Y:S01]  /*6d90*/  FFMA R8, R49.reuse, R53, R8 ;  /* 0x0000003531087223 */ /* 0x040fe20000000008 */
[C---:B------:R-:W-:Y:S01]  /*6da0*/  FFMA R9, R49.reuse, R56, R9 ;  /* 0x0000003831097223 */ /* 0x040fe20000000009 */
[----:B------:R-:W-:Y:S01]  /*6db0*/  FFMA R10, R49, R55, R10 ;  /* 0x00000037310a7223 */ /* 0x000fe2000000000a */
[----:B------:R-:W-:Y:S01]  /*6dc0*/  HADD2.F32 R51, -RZ, R77.H0_H0 ;  /* 0x2000004dff337230 */ /* 0x000fe20000004100 */
[----:B-1----:R-:W-:Y:S01]  /*6dd0*/  F2FP.SATFINITE.E4M3.F32.PACK_AB_MERGE_C R116, R7, R6, RZ ;  /* 0x000000060774723e */ /* 0x002fe200048070ff */
[C---:B------:R-:W-:Y:S01]  /*6de0*/  FMUL R11, R47.reuse, R11 ;  /* 0x0000000b2f0b7220 */ /* 0x040fe20000400000 */
[--C-:B------:R-:W-:Y:S02]  /*6df0*/  HADD2.F32 R59, -RZ, R82.reuse.H0_H0 ;  /* 0x20000052ff3b7230 */ /* 0x100fe40000004100 */
[----:B------:R-:W-:Y:S01]  /*6e00*/  FMUL R14, R47, R14 ;  /* 0x0000000e2f0e7220 */ /* 0x000fe20000400000 */
[----:B------:R-:W-:Y:S01]  /*6e10*/  HADD2.F32 R62, -RZ, R82.H1_H1 ;  /* 0x30000052ff3e7230 */ /* 0x000fe20000004100 */
[----:B------:R-:W-:Y:S01]  /*6e20*/  F2FP.SATFINITE.E4M3.F32.PACK_AB_MERGE_C R116, R5, R4, R116 ;  /* 0x000000040574723e */ /* 0x000fe20004807074 */
[C---:B------:R-:W-:Y:S01]  /*6e30*/  FFMA R11, R49.reuse, R58, R11 ;  /* 0x0000003a310b7223 */ /* 0x040fe2000000000b */
[C---:B------:R-:W-:Y:S01]  /*6e40*/  FFMA R12, R49.reuse, R57, R12 ;  /* 0x00000039310c7223 */ /* 0x040fe2000000000c */
[C---:B------:R-:W-:Y:S01]  /*6e50*/  FFMA R13, R49.reuse, R60, R13 ;  /* 0x0000003c310d7223 */ /* 0x040fe2000000000d */
[----:B------:R-:W-:Y:S01]  /*6e60*/  F2FP.F16.E4M3.UNPACK_B R86, R86.H1 ;  /* 0x00000056ff56723e */ /* 0x000fe200030006ff */
[----:B------:R-:W-:Y:S01]  /*6e70*/  FFMA R14, R49, R59, R14 ;  /* 0x0000003b310e7223 */ /* 0x000fe2000000000e */
[----:B------:R-:W-:Y:S01]  /*6e80*/  F2FP.SATFINITE.E4M3.F32.PACK_AB_MERGE_C R117, R11, R10, RZ ;  /* 0x0000000a0b75723e */ /* 0x000fe200048070ff */
[C---:B------:R-:W-:Y:S01]  /*6e90*/  FMUL R15, R47.reuse, R15 ;  /* 0x0000000f2f0f7220 */ /* 0x040fe20000400000 */
[--C-:B------:R-:W-:Y:S02]  /*6ea0*/  HADD2.F32 R63, -RZ, R83.reuse.H0_H0 ;  /* 0x20000053ff3f7230 */ /* 0x100fe40000004100 */
[----:B------:R-:W-:Y:S01]  /*6eb0*/  FMUL R18, R47, R18 ;  /* 0x000000122f127220 */ /* 0x000fe20000400000 */
[----:B------:R-:W-:Y:S01]  /*6ec0*/  HADD2.F32 R66, -RZ, R83.H1_H1 ;  /* 0x30000053ff427230 */ /* 0x000fe20000004100 */
[----:B------:R-:W-:Y:S01]  /*6ed0*/  F2FP.SATFINITE.E4M3.F32.PACK_AB_MERGE_C R117, R9, R8, R117 ;  /* 0x000000080975723e */ /* 0x000fe20004807075 */
[C---:B------:R-:W-:Y:S01]  /*6ee0*/  FFMA R15, R49.reuse, R62, R15 ;  /* 0x0000003e310f7223 */ /* 0x040fe2000000000f */
[C---:B------:R-:W-:Y:S01]  /*6ef0*/  FFMA R16, R49.reuse, R61, R16 ;  /* 0x0000003d31107223 */ /* 0x040fe20000000010 */
[----:B------:R-:W-:Y:S01]  /*6f00*/  FFMA R17, R49, R64, R17 ;  /* 0x0000004031117223 */ /* 0x000fe20000000011 */
[----:B------:R-:W-:Y:S01]  /*6f10*/  FMUL R19, R47, R19 ;  /* 0x000000132f137220 */ /* 0x000fe20000400000 */
        /* <DEDUP_REMOVED lines=15> */
[----:B------:R-:W-:Y:S01]  /*7010*/  F2FP.F16.E4M3.UNPACK_B R87, R87.H1 ;  /* 0x00000057ff57723e */ /* 0x000fe200030006ff */
        /* <DEDUP_REMOVED lines=32> */
[----:B------:R-:W-:Y:S03]  /*7220*/  IADD3 R79, PT, PT, R44, 0x1, RZ ;  /* 0x000000012c4f7810 */ /* 0x000fe60007ffe0ff */
        /* <DEDUP_REMOVED lines=9> */
[----:B------:R-:W-:Y:S02]  /*72c0*/  UIADD3 UR8, UP0, UPT, UR52, 0x680, URZ ;  /* 0x0000068034087890 */ /* 0x000fe4000ff1e0ff */
[----:B------:R-:W-:Y:S02]  /*72d0*/  UIADD3 UR5, UPT, UPT, UR41, 0x40, URZ ;  /* 0x0000004029057890 */ /* 0x000fe4000fffe0ff */
[----:B------:R-:W-:Y:S02]  /*72e0*/  UIADD3 UR4, UPT, UPT, UR49, 0x3200, URZ ;  /* 0x0000320031047890 */ /* 0x000fe4000fffe0ff */
[----:B------:R-:W-:Y:S01]  /*72f0*/  UIADD3.X UR9, UPT, UPT, URZ, UR53, URZ, UP0, !UPT ;  /* 0x00000035ff097290 */ /* 0x000fe200087fe4ff */
[----:B------:R-:W-:Y:S01]  /*7300*/  UMOV UR6, UR42 ;  /* 0x0000002a00067c82 */ /* 0x000fe20008000000 */
[----:B------:R-:W-:Y:S07]  /*7310*/  UMOV UR7, UR36 ;  /* 0x0000002400077c82 */ /* 0x000fee0008000000 */
[----:B------:R2:W-:Y:S01]  /*7320*/  UTMASTG.3D [UR4], [UR8] ;  /* 0x00000004080073b5 */ /* 0x0005e20008010000 */
[----:B------:R0:W-:Y:S01]  /*7330*/  UTMACMDFLUSH ;  /* 0x00000000000079b7 */ /* 0x0001e20000000000 */
[----:B--2---:R-:W-:Y:S04]  /*7340*/  DEPBAR.LE SB0, 0x1 ;  /* 0x000080400000791a */ /* 0x004fe80000000000 */
.L_x_107:
[----:B------:R-:W-:Y:S05]  /*7350*/  BSYNC.RECONVERGENT B0 ;  /* 0x0000000000007941 */ /* 0x000fea0003800200 */
.L_x_106:
[----:B------:R-:W-:Y:S01]  /*7360*/  BAR.SYNC.DEFER_BLOCKING 0x1, 0x80 ;  /* 0x0042000000007b1d */ /* 0x000fe20000010000 */
[----:B------:R-:W-:Y:S01]  /*7370*/  ISETP.NE.AND P2, PT, R111, RZ, PT ;  /* 0x000000ff6f00720c */ /* 0x000fe20003f45270 */
[----:B------:R-:W-:Y:S01]  /*7380*/  IMAD.IADD R20, R43, 0x1, R94 ;  /* 0x000000012b147824 */ /* 0x000fe200078e025e */
[----:B------:R-:W-:Y:S01]  /*7390*/  ISETP.NE.AND P0, PT, R112, 0x2, PT ;  /* 0x000000027000780c */ /* 0x000fe20003f05270 */
[----:B------:R-:W-:Y:S01]  /*73a0*/  IMAD.IADD R21, R45, 0x1, R96 ;  /* 0x000000012d157824 */ /* 0x000fe200078e0260 */
[----:B------:R-:W-:Y:S02]  /*73b0*/  ISETP.NE.AND P1, PT, R79, 0x4, PT ;  /* 0x000000044f00780c */ /* 0x000fe40003f25270 */
[----:B------:R-:W-:Y:S02]  /*73c0*/  SEL R3, RZ, 0x1, P0 ;  /* 0x00000001ff037807 */ /* 0x000fe40000000000 */
[----:B------:R-:W-:Y:S02]  /*73d0*/  SEL R0, RZ, 0x1, P1 ;  /* 0x00000001ff007807 */ /* 0x000fe40000800000 */
[----:B------:R-:W-:Y:S02]  /*73e0*/  LOP3.LUT R106, R106, R3, RZ, 0x3c, !PT ;  /* 0x000000036a6a7212 */ /* 0x000fe400078e3cff */
[----:B------:R-:W-:Y:S02]  /*73f0*/  LOP3.LUT R107, R107, R0, RZ, 0x3c, !PT ;  /* 0x000000006b6b7212 */ /* 0x000fe400078e3cff */
[----:B------:R-:W-:Y:S02]  /*7400*/  @P2 R2UR UR36, R103 ;  /* 0x00000000672422ca */ /* 0x000fe400000e0000 */
[----:B------:R-:W-:Y:S02]  /*7410*/  SEL R112, R112, RZ, P0 ;  /* 0x000000ff70707207 */ /* 0x000fe40000000000 */
[----:B------:R-:W-:Y:S01]  /*7420*/  SEL R44, R79, RZ, P1 ;  /* 0x000000ff4f2c7207 */ /* 0x000fe20000800000 */
[----:B------:R-:W-:Y:S10]  /*7430*/  @P2 BRA `(.L_x_108) ;  /* 0xffffffd400f82947 */ /* 0x000ff4000383ffff */
[----:B------:R-:W-:Y:S05]  /*7440*/  EXIT ;  /* 0x000000000000794d */ /* 0x000fea0003800000 */
.L_x_19:
[----:B--2---:R2:W1:Y:S02]  /*7450*/  SYNCS.PHASECHK.TRANS64.TRYWAIT P0, [R3+URZ+0x120], R2 ;  /* 0x00012002030075a7 */ /* 0x00446400080011ff */
[----:B-1----:R-:W-:Y:S05]  /*7460*/  @!P0 NANOSLEEP.SYNCS 0x989680 ;  /* 0x009896800000895d */ /* 0x002fea0003900000 */
[----:B------:R-:W1:Y:S02]  /*7470*/  @!P0 SYNCS.PHASECHK.TRANS64 P0, [R3+URZ+0x120], R2 ;  /* 0x00012002030085a7 */ /* 0x000e6400080010ff */
[----:B-1----:R-:W-:Y:S05]  /*7480*/  @!P0 BRA `(.L_x_19) ;  /* 0xfffffffc00f08947 */ /* 0x002fea000383ffff */
[----:B------:R-:W-:Y:S05]  /*7490*/  BRA `(.L_x_109) ;  /* 0xffffffa000647947 */ /* 0x000fea000383ffff */
.L_x_22:
[----:B-1----:R-:W-:-:S07]  /*74a0*/  MOV R2, UR33 ;  /* 0x0000002100027c02 */ /* 0x002fce0008000f00 */
.L_x_110:
[----:B-1----:R1:W2:Y:S02]  /*74b0*/  SYNCS.PHASECHK.TRANS64.TRYWAIT P0, [R2+URZ+0x40], R5 ;  /* 0x00004005020075a7 */ /* 0x0022a400080011ff */
[----:B--2---:R-:W-:Y:S05]  /*74c0*/  @!P0 NANOSLEEP.SYNCS 0x989680 ;  /* 0x009896800000895d */ /* 0x004fea0003900000 */
[----:B------:R-:W2:Y:S02]  /*74d0*/  @!P0 SYNCS.PHASECHK.TRANS64 P0, [R2+URZ+0x40], R5 ;  /* 0x00004005020085a7 */ /* 0x000ea400080010ff */
[----:B--2---:R-:W-:Y:S05]  /*74e0*/  @!P0 BRA `(.L_x_110) ;  /* 0xfffffffc00f08947 */ /* 0x004fea000383ffff */
[----:B------:R-:W-:Y:S05]  /*74f0*/  BRA `(.L_x_21) ;  /* 0xffffffa000b47947 */ /* 0x000fea000383ffff */
.L_x_28:
[----:B-1----:R-:W-:-:S07]  /*7500*/  MOV R2, UR17 ;  /* 0x0000001100027c02 */ /* 0x002fce0008000f00 */
.L_x_111:
[----:B-1----:R1:W2:Y:S02]  /*7510*/  SYNCS.PHASECHK.TRANS64.TRYWAIT P0, [R2+URZ+0x40], R5 ;  /* 0x00004005020075a7 */ /* 0x0022a400080011ff */
[----:B--2---:R-:W-:Y:S05]  /*7520*/  @!P0 NANOSLEEP.SYNCS 0x989680 ;  /* 0x009896800000895d */ /* 0x004fea0003900000 */
[----:B------:R-:W2:Y:S02]  /*7530*/  @!P0 SYNCS.PHASECHK.TRANS64 P0, [R2+URZ+0x40], R5 ;  /* 0x00004005020085a7 */ /* 0x000ea400080010ff */
[----:B--2---:R-:W-:Y:S05]  /*7540*/  @!P0 BRA `(.L_x_111) ;  /* 0xfffffffc00f08947 */ /* 0x004fea000383ffff */
[----:B------:R-:W-:Y:S05]  /*7550*/  BRA `(.L_x_27) ;  /* 0xffffffa4005c7947 */ /* 0x000fea000383ffff */
.L_x_32:
[----:B-1----:R1:W2:Y:S02]  /*7560*/  SYNCS.PHASECHK.TRANS64.TRYWAIT P0, [R2+URZ+0xb0], R3 ;  /* 0x0000b003020075a7 */ /* 0x0022a400080011ff */
[----:B--2---:R-:W-:Y:S05]  /*7570*/  @!P0 NANOSLEEP.SYNCS 0x989680 ;  /* 0x009896800000895d */ /* 0x004fea0003900000 */
[----:B------:R-:W2:Y:S02]  /*7580*/  @!P0 SYNCS.PHASECHK.TRANS64 P0, [R2+URZ+0xb0], R3 ;  /* 0x0000b003020085a7 */ /* 0x000ea400080010ff */
[----:B--2---:R-:W-:Y:S05]  /*7590*/  @!P0 BRA `(.L_x_32) ;  /* 0xfffffffc00f08947 */ /* 0x004fea000383ffff */
[----:B------:R-:W-:Y:S05]  /*75a0*/  BRA `(.L_x_112) ;  /* 0xffffffa400ec7947 */ /* 0x000fea000383ffff */
.L_x_36:
[----:B----4-:R-:W-:-:S07]  /*75b0*/  MOV R0, UR5 ;  /* 0x0000000500007c02 */ /* 0x010fce0008000f00 */
.L_x_113:
[----:B-1----:R1:W2:Y:S02]  /*75c0*/  SYNCS.PHASECHK.TRANS64.TRYWAIT P0, [R0+URZ], R3 ;  /* 0x00000003000075a7 */ /* 0x0022a400080011ff */
[----:B--2---:R-:W-:Y:S05]  /*75d0*/  @!P0 NANOSLEEP.SYNCS 0x989680 ;  /* 0x009896800000895d */ /* 0x004fea0003900000 */
[----:B------:R-:W2:Y:S02]  /*75e0*/  @!P0 SYNCS.PHASECHK.TRANS64 P0, [R0+URZ], R3 ;  /* 0x00000003000085a7 */ /* 0x000ea400080010ff */
[----:B--2---:R-:W-:Y:S05]  /*75f0*/  @!P0 BRA `(.L_x_113) ;  /* 0xfffffffc00f08947 */ /* 0x004fea000383ffff */
[----:B------:R-:W-:Y:S05]  /*7600*/  BRA `(.L_x_114) ;  /* 0xffffffac005c7947 */ /* 0x000fea000383ffff */
.L_x_37:
[----:B----4-:R-:W-:-:S07]  /*7610*/  MOV R0, UR5 ;  /* 0x0000000500007c02 */ /* 0x010fce0008000f00 */
.L_x_115:
[----:B-1----:R1:W2:Y:S02]  /*7620*/  SYNCS.PHASECHK.TRANS64.TRYWAIT P0, [R0+URZ], R3 ;  /* 0x00000003000075a7 */ /* 0x0022a400080011ff */
[----:B--2---:R-:W-:Y:S05]  /*7630*/  @!P0 NANOSLEEP.SYNCS 0x989680 ;  /* 0x009896800000895d */ /* 0x004fea0003900000 */
[----:B------:R-:W2:Y:S02]  /*7640*/  @!P0 SYNCS.PHASECHK.TRANS64 P0, [R0+URZ], R3 ;  /* 0x00000003000085a7 */ /* 0x000ea400080010ff */
[----:B--2---:R-:W-:Y:S05]  /*7650*/  @!P0 BRA `(.L_x_115) ;  /* 0xfffffffc00f08947 */ /* 0x004fea000383ffff */
[----:B------:R-:W-:Y:S05]  /*7660*/  BRA `(.L_x_116) ;  /* 0xffffffac00687947 */ /* 0x000fea000383ffff */
.L_x_38:
[----:B----4-:R-:W-:-:S07]  /*7670*/  MOV R0, UR5 ;  /* 0x0000000500007c02 */ /* 0x010fce0008000f00 */
.L_x_117:
[----:B-1----:R1:W2:Y:S02]  /*7680*/  SYNCS.PHASECHK.TRANS64.TRYWAIT P0, [R0+URZ], R3 ;  /* 0x00000003000075a7 */ /* 0x0022a400080011ff */
[----:B--2---:R-:W-:Y:S05]  /*7690*/  @!P0 NANOSLEEP.SYNCS 0x989680 ;  /* 0x009896800000895d */ /* 0x004fea0003900000 */
[----:B------:R-:W2:Y:S02]  /*76a0*/  @!P0 SYNCS.PHASECHK.TRANS64 P0, [R0+URZ], R3 ;  /* 0x00000003000085a7 */ /* 0x000ea400080010ff */
[----:B--2---:R-:W-:Y:S05]  /*76b0*/  @!P0 BRA `(.L_x_117) ;  /* 0xfffffffc00f08947 */ /* 0x004fea000383ffff */
[----:B------:R-:W-:Y:S05]  /*76c0*/  BRA `(.L_x_118) ;  /* 0xffffffac00747947 */ /* 0x000fea000383ffff */
.L_x_39:
[----:B----4-:R-:W-:-:S07]  /*76d0*/  MOV R0, UR5 ;  /* 0x0000000500007c02 */ /* 0x010fce0008000f00 */
.L_x_119:
[----:B-1----:R1:W2:Y:S02]  /*76e0*/  SYNCS.PHASECHK.TRANS64.TRYWAIT P0, [R0+URZ], R3 ;  /* 0x00000003000075a7 */ /* 0x0022a400080011ff */
[----:B--2---:R-:W-:Y:S05]  /*76f0*/  @!P0 NANOSLEEP.SYNCS 0x989680 ;  /* 0x009896800000895d */ /* 0x004fea0003900000 */
[----:B------:R-:W2:Y:S02]  /*7700*/  @!P0 SYNCS.PHASECHK.TRANS64 P0, [R0+URZ], R3 ;  /* 0x00000003000085a7 */ /* 0x000ea400080010ff */
[----:B--2---:R-:W-:Y:S05]  /*7710*/  @!P0 BRA `(.L_x_119) ;  /* 0xfffffffc00f08947 */ /* 0x004fea000383ffff */
[----:B------:R-:W-:Y:S05]  /*7720*/  BRA `(.L_x_120) ;  /* 0xffffffac00807947 */ /* 0x000fea000383ffff */
.L_x_40:
[----:B----4-:R-:W-:-:S07]  /*7730*/  MOV R0, UR5 ;  /* 0x0000000500007c02 */ /* 0x010fce0008000f00 */
.L_x_121:
[----:B-1----:R1:W2:Y:S02]  /*7740*/  SYNCS.PHASECHK.TRANS64.TRYWAIT P0, [R0+URZ], R3 ;  /* 0x00000003000075a7 */ /* 0x0022a400080011ff */
[----:B--2---:R-:W-:Y:S05]  /*7750*/  @!P0 NANOSLEEP.SYNCS 0x989680 ;  /* 0x009896800000895d */ /* 0x004fea0003900000 */
[----:B------:R-:W2:Y:S02]  /*7760*/  @!P0 SYNCS.PHASECHK.TRANS64 P0, [R0+URZ], R3 ;  /* 0x00000003000085a7 */ /* 0x000ea400080010ff */
[----:B--2---:R-:W-:Y:S05]  /*7770*/  @!P0 BRA `(.L_x_121) ;  /* 0xfffffffc00f08947 */ /* 0x004fea000383ffff */
[----:B------:R-:W-:Y:S05]  /*7780*/  BRA `(.L_x_122) ;  /* 0xffffffac008c7947 */ /* 0x000fea000383ffff */
.L_x_41:
[----:B----4-:R-:W-:-:S07]  /*7790*/  MOV R0, UR5 ;  /* 0x0000000500007c02 */ /* 0x010fce0008000f00 */
.L_x_123:
[----:B-1----:R1:W2:Y:S02]  /*77a0*/  SYNCS.PHASECHK.TRANS64.TRYWAIT P0, [R0+URZ], R3 ;  /* 0x00000003000075a7 */ /* 0x0022a400080011ff */
[----:B--2---:R-:W-:Y:S05]  /*77b0*/  @!P0 NANOSLEEP.SYNCS 0x989680 ;  /* 0x009896800000895d */ /* 0x004fea0003900000 */
[----:B------:R-:W2:Y:S02]  /*77c0*/  @!P0 SYNCS.PHASECHK.TRANS64 P0, [R0+URZ], R3 ;  /* 0x00000003000085a7 */ /* 0x000ea400080010ff */
[----:B--2---:R-:W-:Y:S05]  /*77d0*/  @!P0 BRA `(.L_x_123) ;  /* 0xfffffffc00f08947 */ /* 0x004fea000383ffff */
[----:B------:R-:W-:Y:S05]  /*77e0*/  BRA `(.L_x_124) ;  /* 0xffffffac00987947 */ /* 0x000fea000383ffff */
.L_x_42:
[----:B----4-:R-:W-:-:S07]  /*77f0*/  MOV R0, UR5 ;  /* 0x0000000500007c02 */ /* 0x010fce0008000f00 */
.L_x_125:
[----:B-1----:R1:W2:Y:S02]  /*7800*/  SYNCS.PHASECHK.TRANS64.TRYWAIT P0, [R0+URZ], R3 ;  /* 0x00000003000075a7 */ /* 0x0022a400080011ff */
[----:B--2---:R-:W-:Y:S05]  /*7810*/  @!P0 NANOSLEEP.SYNCS 0x989680 ;  /* 0x009896800000895d */ /* 0x004fea0003900000 */
[----:B------:R-:W2:Y:S02]  /*7820*/  @!P0 SYNCS.PHASECHK.TRANS64 P0, [R0+URZ], R3 ;  /* 0x00000003000085a7 */ /* 0x000ea400080010ff */
[----:B--2---:R-:W-:Y:S05]  /*7830*/  @!P0 BRA `(.L_x_125) ;  /* 0xfffffffc00f08947 */ /* 0x004fea000383ffff */
[----:B------:R-:W-:Y:S05]  /*7840*/  BRA `(.L_x_126) ;  /* 0xffffffac00a47947 */ /* 0x000fea000383ffff */
.L_x_45:
[----:B-1----:R1:W2:Y:S02]  /*7850*/  SYNCS.PHASECHK.TRANS64.TRYWAIT P0, [R0+URZ+0x110], R5 ;  /* 0x00011005000075a7 */ /* 0x0022a400080011ff */
[----:B--2---:R-:W-:Y:S05]  /*7860*/  @!P0 NANOSLEEP.SYNCS 0x989680 ;  /* 0x009896800000895d */ /* 0x004fea0003900000 */
[----:B------:R-:W2:Y:S02]  /*7870*/  @!P0 SYNCS.PHASECHK.TRANS64 P0, [R0+URZ+0x110], R5 ;  /* 0x00011005000085a7 */ /* 0x000ea400080010ff */
[----:B--2---:R-:W-:Y:S05]  /*7880*/  @!P0 BRA `(.L_x_45) ;  /* 0xfffffffc00f08947 */ /* 0x004fea000383ffff */
[----:B------:R-:W-:Y:S05]  /*7890*/  BRA `(.L_x_127) ;  /* 0xffffffb000007947 */ /* 0x000fea000383ffff */
.L_x_46:
[----:B------:R-:W-:-:S07]  /*78a0*/  MOV R0, UR5 ;  /* 0x0000000500007c02 */ /* 0x000fce0008000f00 */
.L_x_128:
[----:B-1----:R1:W2:Y:S02]  /*78b0*/  SYNCS.PHASECHK.TRANS64.TRYWAIT P0, [R0+URZ+0xc0], R5 ;  /* 0x0000c005000075a7 */ /* 0x0022a400080011ff */
[----:B--2---:R-:W-:Y:S05]  /*78c0*/  @!P0 NANOSLEEP.SYNCS 0x989680 ;  /* 0x009896800000895d */ /* 0x004fea0003900000 */
[----:B------:R-:W2:Y:S02]  /*78d0*/  @!P0 SYNCS.PHASECHK.TRANS64 P0, [R0+URZ+0xc0], R5 ;  /* 0x0000c005000085a7 */ /* 0x000ea400080010ff */
[----:B--2---:R-:W-:Y:S05]  /*78e0*/  @!P0 BRA `(.L_x_128) ;  /* 0xfffffffc00f08947 */ /* 0x004fea000383ffff */
[----:B------:R-:W-:Y:S05]  /*78f0*/  BRA `(.L_x_129) ;  /* 0xffffffb000107947 */ /* 0x000fea000383ffff */
.L_x_47:
[----:B-1----:R1:W2:Y:S02]  /*7900*/  SYNCS.PHASECHK.TRANS64.TRYWAIT P1, [R0+URZ+0xb0], R5 ;  /* 0x0000b005000075a7 */ /* 0x0022a400080211ff */
[----:B--2---:R-:W-:Y:S05]  /*7910*/  @!P1 NANOSLEEP.SYNCS 0x989680 ;  /* 0x009896800000995d */ /* 0x004fea0003900000 */
[----:B------:R-:W2:Y:S02]  /*7920*/  @!P1 SYNCS.PHASECHK.TRANS64 P1, [R0+URZ+0xb0], R5 ;  /* 0x0000b005000095a7 */ /* 0x000ea400080210ff */
[----:B--2---:R-:W-:Y:S05]  /*7930*/  @!P1 BRA `(.L_x_47) ;  /* 0xfffffffc00f09947 */ /* 0x004fea000383ffff */
[----:B------:R-:W-:Y:S05]  /*7940*/  BRA `(.L_x_130) ;  /* 0xffffffb000407947 */ /* 0x000fea000383ffff */
.L_x_50:
[----:B------:R-:W-:-:S07]  /*7950*/  MOV R0, UR5 ;  /* 0x0000000500007c02 */ /* 0x000fce0008000f00 */
.L_x_131:
[----:B-1----:R1:W2:Y:S02]  /*7960*/  SYNCS.PHASECHK.TRANS64.TRYWAIT P0, [R0+URZ+0xc0], R3 ;  /* 0x0000c003000075a7 */ /* 0x0022a400080011ff */
[----:B--2---:R-:W-:Y:S05]  /*7970*/  @!P0 NANOSLEEP.SYNCS 0x989680 ;  /* 0x009896800000895d */ /* 0x004fea0003900000 */
[----:B------:R-:W2:Y:S02]  /*7980*/  @!P0 SYNCS.PHASECHK.TRANS64 P0, [R0+URZ+0xc0], R3 ;  /* 0x0000c003000085a7 */ /* 0x000ea400080010ff */
[----:B--2---:R-:W-:Y:S05]  /*7990*/  @!P0 BRA `(.L_x_131) ;  /* 0xfffffffc00f08947 */ /* 0x004fea000383ffff */
[----:B------:R-:W-:Y:S05]  /*79a0*/  BRA `(.L_x_49) ;  /* 0xffffffb000947947 */ /* 0x000fea000383ffff */
.L_x_57:
[----:B-1----:R1:W2:Y:S02]  /*79b0*/  SYNCS.PHASECHK.TRANS64.TRYWAIT P1, [R0+URZ+0xb0], R5 ;  /* 0x0000b005000075a7 */ /* 0x0022a400080211ff */
[----:B--2---:R-:W-:Y:S05]  /*79c0*/  @!P1 NANOSLEEP.SYNCS 0x989680 ;  /* 0x009896800000995d */ /* 0x004fea0003900000 */
[----:B------:R-:W2:Y:S02]  /*79d0*/  @!P1 SYNCS.PHASECHK.TRANS64 P1, [R0+URZ+0xb0], R5 ;  /* 0x0000b005000095a7 */ /* 0x000ea400080210ff */
[----:B--2---:R-:W-:Y:S05]  /*79e0*/  @!P1 BRA `(.L_x_57) ;  /* 0xfffffffc00f09947 */ /* 0x004fea000383ffff */
[----:B------:R-:W-:Y:S05]  /*79f0*/  BRA `(.L_x_132) ;  /* 0xffffffb800007947 */ /* 0x000fea000383ffff */
.L_x_58:
[----:B------:R-:W-:-:S07]  /*7a00*/  MOV R3, UR7 ;  /* 0x0000000700037c02 */ /* 0x000fce0008000f00 */
.L_x_133:
[----:B-1----:R1:W2:Y:S02]  /*7a10*/  SYNCS.PHASECHK.TRANS64.TRYWAIT P0, [R3+URZ+0xf0], R0 ;  /* 0x0000f000030075a7 */ /* 0x0022a400080011ff */
[----:B--2---:R-:W-:Y:S05]  /*7a20*/  @!P0 NANOSLEEP.SYNCS 0x989680 ;  /* 0x009896800000895d */ /* 0x004fea0003900000 */
[----:B------:R-:W2:Y:S02]  /*7a30*/  @!P0 SYNCS.PHASECHK.TRANS64 P0, [R3+URZ+0xf0], R0 ;  /* 0x0000f000030085a7 */ /* 0x000ea400080010ff */
[----:B--2---:R-:W-:Y:S05]  /*7a40*/  @!P0 BRA `(.L_x_133) ;  /* 0xfffffffc00f08947 */ /* 0x004fea000383ffff */
[----:B------:R-:W-:Y:S05]  /*7a50*/  BRA `(.L_x_134) ;  /* 0xffffffb800507947 */ /* 0x000fea000383ffff */
.L_x_61:
[----:B------:R-:W-:Y:S07]  /*7a60*/  MOV R0, UR6 ;  /* 0x0000000600007c02 */ /* 0x000fee0008000f00 */
.L_x_135:
[----:B-1----:R1:W2:Y:S02]  /*7a70*/  SYNCS.PHASECHK.TRANS64.TRYWAIT P0, [R0+URZ], R3 ;  /* 0x00000003000075a7 */ /* 0x0022a400080011ff */
[----:B--2---:R-:W-:Y:S05]  /*7a80*/  @!P0 NANOSLEEP.SYNCS 0x989680 ;  /* 0x009896800000895d */ /* 0x004fea0003900000 */
[----:B------:R-:W2:Y:S02]  /*7a90*/  @!P0 SYNCS.PHASECHK.TRANS64 P0, [R0+URZ], R3 ;  /* 0x00000003000085a7 */ /* 0x000ea400080010ff */
[----:B--2---:R-:W-:Y:S05]  /*7aa0*/  @!P0 BRA `(.L_x_135) ;  /* 0xfffffffc00f08947 */ /* 0x004fea000383ffff */
[----:B------:R-:W-:Y:S05]  /*7ab0*/  BRA `(.L_x_60) ;  /* 0xffffffb8006c7947 */ /* 0x000fea000383ffff */
.L_x_64:
[----:B------:R-:W-:-:S07]  /*7ac0*/  MOV R0, UR6 ;  /* 0x0000000600007c02 */ /* 0x000fce0008000f00 */
.L_x_136:
[----:B--2---:R2:W4:Y:S02]  /*7ad0*/  SYNCS.PHASECHK.TRANS64.TRYWAIT P0, [R0+URZ], R3 ;  /* 0x00000003000075a7 */ /* 0x00452400080011ff */
[----:B----4-:R-:W-:Y:S05]  /*7ae0*/  @!P0 NANOSLEEP.SYNCS 0x989680 ;  /* 0x009896800000895d */ /* 0x010fea0003900000 */
[----:B------:R-:W4:Y:S02]  /*7af0*/  @!P0 SYNCS.PHASECHK.TRANS64 P0, [R0+URZ], R3 ;  /* 0x00000003000085a7 */ /* 0x000f2400080010ff */
[----:B----4-:R-:W-:Y:S05]  /*7b00*/  @!P0 BRA `(.L_x_136) ;  /* 0xfffffffc00f08947 */ /* 0x010fea000383ffff */
[----:B------:R-:W-:Y:S05]  /*7b10*/  BRA `(.L_x_137) ;  /* 0xffffffbc00487947 */ /* 0x000fea000383ffff */
.L_x_65:
[----:B------:R-:W-:-:S07]  /*7b20*/  MOV R0, UR6 ;  /* 0x0000000600007c02 */ /* 0x000fce0008000f00 */
.L_x_138:
[----:B-1----:R1:W2:Y:S02]  /*7b30*/  SYNCS.PHASECHK.TRANS64.TRYWAIT P0, [R0+URZ], R3 ;  /* 0x00000003000075a7 */ /* 0x0022a400080011ff */
[----:B--2---:R-:W-:Y:S05]  /*7b40*/  @!P0 NANOSLEEP.SYNCS 0x989680 ;  /* 0x009896800000895d */ /* 0x004fea0003900000 */
[----:B------:R-:W2:Y:S02]  /*7b50*/  @!P0 SYNCS.PHASECHK.TRANS64 P0, [R0+URZ], R3 ;  /* 0x00000003000085a7 */ /* 0x000ea400080010ff */
[----:B--2---:R-:W-:Y:S05]  /*7b60*/  @!P0 BRA `(.L_x_138) ;  /* 0xfffffffc00f08947 */ /* 0x004fea000383ffff */
[----:B------:R-:W-:Y:S05]  /*7b70*/  BRA `(.L_x_139) ;  /* 0xffffffbc00547947 */ /* 0x000fea000383ffff */
.L_x_66:
[----:B------:R-:W-:-:S07]  /*7b80*/  MOV R0, UR6 ;  /* 0x0000000600007c02 */ /* 0x000fce0008000f00 */
.L_x_140:
[----:B-1----:R1:W2:Y:S02]  /*7b90*/  SYNCS.PHASECHK.TRANS64.TRYWAIT P0, [R0+URZ], R3 ;  /* 0x00000003000075a7 */ /* 0x0022a400080011ff */
[----:B--2---:R-:W-:Y:S05]  /*7ba0*/  @!P0 NANOSLEEP.SYNCS 0x989680 ;  /* 0x009896800000895d */ /* 0x004fea0003900000 */
[----:B------:R-:W2:Y:S02]  /*7bb0*/  @!P0 SYNCS.PHASECHK.TRANS64 P0, [R0+URZ], R3 ;  /* 0x00000003000085a7 */ /* 0x000ea400080010ff */
[----:B--2---:R-:W-:Y:S05]  /*7bc0*/  @!P0 BRA `(.L_x_140) ;  /* 0xfffffffc00f08947 */ /* 0x004fea000383ffff */
[----:B------:R-:W-:Y:S05]  /*7bd0*/  BRA `(.L_x_141) ;  /* 0xffffffbc00607947 */ /* 0x000fea000383ffff */
.L_x_67:
[----:B------:R-:W-:-:S07]  /*7be0*/  MOV R0, UR7 ;  /* 0x0000000700007c02 */ /* 0x000fce0008000f00 */
.L_x_142:
[----:B-1----:R1:W2:Y:S02]  /*7bf0*/  SYNCS.PHASECHK.TRANS64.TRYWAIT P0, [R0+URZ], R3 ;  /* 0x00000003000075a7 */ /* 0x0022a400080011ff */
[----:B--2---:R-:W-:Y:S05]  /*7c00*/  @!P0 NANOSLEEP.SYNCS 0x989680 ;  /* 0x009896800000895d */ /* 0x004fea0003900000 */
[----:B------:R-:W2:Y:S02]  /*7c10*/  @!P0 SYNCS.PHASECHK.TRANS64 P0, [R0+URZ], R3 ;  /* 0x00000003000085a7 */ /* 0x000ea400080010ff */
[----:B--2---:R-:W-:Y:S05]  /*7c20*/  @!P0 BRA `(.L_x_142) ;  /* 0xfffffffc00f08947 */ /* 0x004fea000383ffff */
[----:B------:R-:W-:Y:S05]  /*7c30*/  BRA `(.L_x_143) ;  /* 0xffffffbc006c7947 */ /* 0x000fea000383ffff */
.L_x_72:
[----:B--2---:R2:W3:Y:S02]  /*7c40*/  SYNCS.PHASECHK.TRANS64.TRYWAIT P0, [R0+URZ+0xb0], R3 ;  /* 0x0000b003000075a7 */ /* 0x0044e400080011ff */
[----:B---3--:R-:W-:Y:S05]  /*7c50*/  @!P0 NANOSLEEP.SYNCS 0x989680 ;  /* 0x009896800000895d */ /* 0x008fea0003900000 */
[----:B------:R-:W3:Y:S02]  /*7c60*/  @!P0 SYNCS.PHASECHK.TRANS64 P0, [R0+URZ+0xb0], R3 ;  /* 0x0000b003000085a7 */ /* 0x000ee400080010ff */
[----:B---3--:R-:W-:Y:S05]  /*7c70*/  @!P0 BRA `(.L_x_72) ;  /* 0xfffffffc00f08947 */ /* 0x008fea000383ffff */
[----:B------:R-:W-:Y:S05]  /*7c80*/  BRA `(.L_x_144) ;  /* 0xffffffc000707947 */ /* 0x000fea000383ffff */
.L_x_75:
[----:B------:R-:W-:Y:S07]  /*7c90*/  MOV R0, UR7 ;  /* 0x0000000700007c02 */ /* 0x000fee0008000f00 */
.L_x_145:
[----:B--2---:R2:W3:Y:S02]  /*7ca0*/  SYNCS.PHASECHK.TRANS64.TRYWAIT P0, [R0+URZ+0xa8], R3 ;  /* 0x0000a803000075a7 */ /* 0x0044e400080011ff */
[----:B---3--:R-:W-:Y:S05]  /*7cb0*/  @!P0 NANOSLEEP.SYNCS 0x989680 ;  /* 0x009896800000895d */ /* 0x008fea0003900000 */
[----:B------:R-:W3:Y:S02]  /*7cc0*/  @!P0 SYNCS.PHASECHK.TRANS64 P0, [R0+URZ+0xa8], R3 ;  /* 0x0000a803000085a7 */ /* 0x000ee400080010ff */
[----:B---3--:R-:W-:Y:S05]  /*7cd0*/  @!P0 BRA `(.L_x_145) ;  /* 0xfffffffc00f08947 */ /* 0x008fea000383ffff */
[----:B------:R-:W-:Y:S05]  /*7ce0*/  BRA `(.L_x_74) ;  /* 0xffffffc400507947 */ /* 0x000fea000383ffff */
.L_x_78:
[----:B--2---:R-:W-:Y:S07]  /*7cf0*/  MOV R3, UR7 ;  /* 0x0000000700037c02 */ /* 0x004fee0008000f00 */
.L_x_146:
[----:B-1----:R1:W2:Y:S02]  /*7d00*/  SYNCS.PHASECHK.TRANS64.TRYWAIT P0, [R3+URZ+0x90], R12 ;  /* 0x0000900c030075a7 */ /* 0x0022a400080011ff */
[----:B--2---:R-:W-:Y:S05]  /*7d10*/  @!P0 NANOSLEEP.SYNCS 0x989680 ;  /* 0x009896800000895d */ /* 0x004fea0003900000 */
[----:B------:R-:W2:Y:S02]  /*7d20*/  @!P0 SYNCS.PHASECHK.TRANS64 P0, [R3+URZ+0x90], R12 ;  /* 0x0000900c030085a7 */ /* 0x000ea400080010ff */
[----:B--2---:R-:W-:Y:S05]  /*7d30*/  @!P0 BRA `(.L_x_146) ;  /* 0xfffffffc00f08947 */ /* 0x004fea000383ffff */
[----:B------:R-:W-:Y:S05]  /*7d40*/  BRA `(.L_x_147) ;  /* 0xffffffc400c87947 */ /* 0x000fea000383ffff */
.L_x_79:
[----:B------:R-:W-:Y:S07]  /*7d50*/  MOV R3, UR7 ;  /* 0x0000000700037c02 */ /* 0x000fee0008000f00 */
.L_x_148:
[----:B-1----:R1:W2:Y:S02]  /*7d60*/  SYNCS.PHASECHK.TRANS64.TRYWAIT P0, [R3+URZ+0x98], R12 ;  /* 0x0000980c030075a7 */ /* 0x0022a400080011ff */
[----:B--2---:R-:W-:Y:S05]  /*7d70*/  @!P0 NANOSLEEP.SYNCS 0x989680 ;  /* 0x009896800000895d */ /* 0x004fea0003900000 */
[----:B------:R-:W2:Y:S02]  /*7d80*/  @!P0 SYNCS.PHASECHK.TRANS64 P0, [R3+URZ+0x98], R12 ;  /* 0x0000980c030085a7 */ /* 0x000ea400080010ff */
[----:B--2---:R-:W-:Y:S05]  /*7d90*/  @!P0 BRA `(.L_x_148) ;  /* 0xfffffffc00f08947 */ /* 0x004fea000383ffff */
[----:B------:R-:W-:Y:S05]  /*7da0*/  BRA `(.L_x_149) ;  /* 0xffffffc800487947 */ /* 0x000fea000383ffff */
.L_x_81:
[----:B------:R-:W-:-:S07]  /*7db0*/  MOV R0, UR7 ;  /* 0x0000000700007c02 */ /* 0x000fce0008000f00 */
.L_x_150:
[----:B-1----:R1:W3:Y:S02]  /*7dc0*/  SYNCS.PHASECHK.TRANS64.TRYWAIT P0, [R0+URZ+0x90], R3 ;  /* 0x00009003000075a7 */ /* 0x0022e400080011ff */
[----:B---3--:R-:W-:Y:S05]  /*7dd0*/  @!P0 NANOSLEEP.SYNCS 0x989680 ;  /* 0x009896800000895d */ /* 0x008fea0003900000 */
[----:B------:R-:W3:Y:S02]  /*7de0*/  @!P0 SYNCS.PHASECHK.TRANS64 P0, [R0+URZ+0x90], R3 ;  /* 0x00009003000085a7 */ /* 0x000ee400080010ff */
[----:B---3--:R-:W-:Y:S05]  /*7df0*/  @!P0 BRA `(.L_x_150) ;  /* 0xfffffffc00f08947 */ /* 0x008fea000383ffff */
[----:B------:R-:W-:Y:S05]  /*7e00*/  BRA `(.L_x_151) ;  /* 0xffffffc800b87947 */ /* 0x000fea000383ffff */
.L_x_83:
[----:B--2---:R2:W4:Y:S02]  /*7e10*/  SYNCS.PHASECHK.TRANS64.TRYWAIT P0, [R0+URZ+0xb0], R3 ;  /* 0x0000b003000075a7 */ /* 0x00452400080011ff */
[----:B----4-:R-:W-:Y:S05]  /*7e20*/  @!P0 NANOSLEEP.SYNCS 0x989680 ;  /* 0x009896800000895d */ /* 0x010fea0003900000 */
[----:B------:R-:W4:Y:S02]  /*7e30*/  @!P0 SYNCS.PHASECHK.TRANS64 P0, [R0+URZ+0xb0], R3 ;  /* 0x0000b003000085a7 */ /* 0x000f2400080010ff */
[----:B----4-:R-:W-:Y:S05]  /*7e40*/  @!P0 BRA `(.L_x_83) ;  /* 0xfffffffc00f08947 */ /* 0x010fea000383ffff */
[----:B------:R-:W-:Y:S05]  /*7e50*/  BRA `(.L_x_152) ;  /* 0xffffffcc00847947 */ /* 0x000fea000383ffff */
.L_x_94:
[----:B-1----:R1:W3:Y:S02]  /*7e60*/  SYNCS.PHASECHK.TRANS64.TRYWAIT P1, [R0+URZ+0x80], R3 ;  /* 0x00008003000075a7 */ /* 0x0022e400080211ff */
[----:B---3--:R-:W-:Y:S05]  /*7e70*/  @!P1 NANOSLEEP.SYNCS 0x989680 ;  /* 0x009896800000995d */ /* 0x008fea0003900000 */
[----:B------:R-:W3:Y:S02]  /*7e80*/  @!P1 SYNCS.PHASECHK.TRANS64 P1, [R0+URZ+0x80], R3 ;  /* 0x00008003000095a7 */ /* 0x000ee400080210ff */
[----:B---3--:R-:W-:Y:S05]  /*7e90*/  @!P1 BRA `(.L_x_94) ;  /* 0xfffffffc00f09947 */ /* 0x008fea000383ffff */
[----:B------:R-:W-:Y:S05]  /*7ea0*/  BRA `(.L_x_93) ;  /* 0xffffffd8009c7947 */ /* 0x000fea000383ffff */
.L_x_96:
[----:B-1----:R1:W4:Y:S02]  /*7eb0*/  SYNCS.PHASECHK.TRANS64.TRYWAIT P0, [R113+URZ+0xd0], R2 ;  /* 0x0000d002710075a7 */ /* 0x00232400080011ff */
[----:B----4-:R-:W-:Y:S05]  /*7ec0*/  @!P0 NANOSLEEP.SYNCS 0x989680 ;  /* 0x009896800000895d */ /* 0x010fea0003900000 */
[----:B------:R-:W4:Y:S02]  /*7ed0*/  @!P0 SYNCS.PHASECHK.TRANS64 P0, [R113+URZ+0xd0], R2 ;  /* 0x0000d002710085a7 */ /* 0x000f2400080010ff */
[----:B----4-:R-:W-:Y:S05]  /*7ee0*/  @!P0 BRA `(.L_x_96) ;  /* 0xfffffffc00f08947 */ /* 0x010fea000383ffff */
[----:B------:R-:W-:Y:S05]  /*7ef0*/  BRA `(.L_x_95) ;  /* 0xffffffd800f07947 */ /* 0x000fea000383ffff */
.L_x_104:
[----:B--2---:R2:W3:Y:S02]  /*7f00*/  SYNCS.PHASECHK.TRANS64.TRYWAIT P0, [R32+URZ+0x80], R3 ;  /* 0x00008003200075a7 */ /* 0x0044e400080011ff */
[----:B---3--:R-:W-:Y:S05]  /*7f10*/  @!P0 NANOSLEEP.SYNCS 0x989680 ;  /* 0x009896800000895d */ /* 0x008fea0003900000 */
[----:B------:R-:W3:Y:S02]  /*7f20*/  @!P0 SYNCS.PHASECHK.TRANS64 P0, [R32+URZ+0x80], R3 ;  /* 0x00008003200085a7 */ /* 0x000ee400080010ff */
[----:B---3--:R-:W-:Y:S05]  /*7f30*/  @!P0 BRA `(.L_x_104) ;  /* 0xfffffffc00f08947 */ /* 0x008fea000383ffff */
[----:B------:R-:W-:Y:S05]  /*7f40*/  BRA `(.L_x_103) ;  /* 0xffffffe400e07947 */ /* 0x000fea000383ffff */
        .weak           $__internal_0_$__cuda_sm10x_tcgen05_guardrail_trap_col_being_dealloced_not_returned_by_alloc
        .type           $__internal_0_$__cuda_sm10x_tcgen05_guardrail_trap_col_being_dealloced_not_returned_by_alloc,@function
        .size           $__internal_0_$__cuda_sm10x_tcgen05_guardrail_trap_col_being_dealloced_not_returned_by_alloc,($__internal_1_$__cuda_sm10x_tcgen05_guardrail_trap_phase_invalid_during_alloc - $__internal_0_$__cuda_sm10x_tcgen05_guardrail_trap_col_being_dealloced_not_returned_by_alloc)
$__internal_0_$__cuda_sm10x_tcgen05_guardrail_trap_col_being_dealloced_not_returned_by_alloc:
[----:B------:R-:W-:Y:S05]  /*7f50*/  BPT.TRAP 0x1 ;  /* 0x000000040000795c */ /* 0x000fea0000300000 */
[----:B------:R-:W-:-:S04]  /*7f60*/  HFMA2 R3, -RZ, RZ, 0, 0 ;  /* 0x00000000ff037431 */ /* 0x000fc800000001ff */
[----:B------:R-:W-:Y:S05]  /*7f70*/  RET.REL.NODEC R2 `(_ZN7cutlass13device_kernelINS_4gemm6kernel13GemmUniversalIN4cute5tupleIJiiiiEEENS1_10collective13CollectiveMmaINS1_35MainloopSm100TmaUmmaWarpSpecializedILi8ELi2ELi4ENS5_IJNS4_1CILi1EEESB_SB_EEEEENS5_IJNSA_ILi64EEENSA_ILi128EEESF_EEENS_12float_e4m3_tENS5_IJSB_llEEESH_NS5_IJlSB_lEEENS4_8TiledMMAINS4_8MMA_AtomIJNS4_10MMA_TraitsINS4_19SM100_MMA_F8F6F4_SSEJSH_SH_fSE_SF_NS4_17integral_constantINS4_4UMMA5MajorELSQ_1EEENSO_ISQ_LSQ_0EEENSO_INSP_7ScaleInELST_0EEESU_EEEEEENS4_6LayoutISC_NS5_IJNSA_ILi0EEESY_SY_EEEEENS5_IJNS4_10UnderscoreES11_S11_EEEEENS4_13SM90_TMA_LOADENS4_14ComposedLayoutINS4_7SwizzleILi2ELi4ELi3EEENS4_18smem_ptr_flag_bitsILi8EEENSX_INS5_IJSE_NSA_ILi8EEEEEENS5_IJSB_SE_EEEEEEEvNS4_8identityES14_NS15_INS16_ILi3ELi4ELi3EEES19_NSX_INS5_IJS1A_SF_EEENS5_IJSF_SB_EEEEEEEvS1F_EENS_8epilogue10collective18CollectiveEpilogueINS1M_23Sm100TmaWarpSpecializedILi2ELi2ELi32ELb0ELb0EEEJSG_NS5_IJNSX_ISE_SB_EES1R_EEESH_SJ_SH_SJ_NS1M_6fusion15FusionCallbacksIS1Q_NS1T_17LinearCombinationISH_fSH_fLNS_15FloatRoundStyleE2EEESG_S1S_JEEENS4_5SM1004TMEM4LOAD26SM100_TMEM_LOAD_16dp32b32xES14_NS15_IS17_S19_NSX_INS5_IJS1A_SE_EEENS5_IJSE_SB_EEEEEEENS4_39AutoVectorizingCopyWithAssumedAlignmentILi128EEENS4_14SM90_TMA_STOREES26_S28_S28_EEEvvEEEEvNT_6ParamsE) ;  /* 0xffffff8002207950 */ /* 0x000fea0003c3ffff */
        .weak           $__internal_1_$__cuda_sm10x_tcgen05_guardrail_trap_phase_invalid_during_alloc
        .type           $__internal_1_$__cuda_sm10x_tcgen05_guardrail_trap_phase_invalid_during_alloc,@function
        .size           $__internal_1_$__cuda_sm10x_tcgen05_guardrail_trap_phase_invalid_during_alloc,($__internal_2_$__cuda_sm10x_tcgen05_guardrail_trap_unallocated_columns_being_dealloced - $__internal_1_$__cuda_sm10x_tcgen05_guardrail_trap_phase_invalid_during_alloc)
$__internal_1_$__cuda_sm10x_tcgen05_guardrail_trap_phase_invalid_during_alloc:
[----:B------:R-:W-:Y:S05]  /*7f80*/  BPT.TRAP 0x1 ;  /* 0x000000040000795c */ /* 0x000fea0000300000 */
[----:B------:R-:W-:-:S04]  /*7f90*/  MOV R3, 0x0 ;  /* 0x0000000000037802 */ /* 0x000fc80000000f00 */
[----:B------:R-:W-:Y:S05]  /*7fa0*/  RET.REL.NODEC R2 `(_ZN7cutlass13device_kernelINS_4gemm6kernel13GemmUniversalIN4cute5tupleIJiiiiEEENS1_10collective13CollectiveMmaINS1_35MainloopSm100TmaUmmaWarpSpecializedILi8ELi2ELi4ENS5_IJNS4_1CILi1EEESB_SB_EEEEENS5_IJNSA_ILi64EEENSA_ILi128EEESF_EEENS_12float_e4m3_tENS5_IJSB_llEEESH_NS5_IJlSB_lEEENS4_8TiledMMAINS4_8MMA_AtomIJNS4_10MMA_TraitsINS4_19SM100_MMA_F8F6F4_SSEJSH_SH_fSE_SF_NS4_17integral_constantINS4_4UMMA5MajorELSQ_1EEENSO_ISQ_LSQ_0EEENSO_INSP_7ScaleInELST_0EEESU_EEEEEENS4_6LayoutISC_NS5_IJNSA_ILi0EEESY_SY_EEEEENS5_IJNS4_10UnderscoreES11_S11_EEEEENS4_13SM90_TMA_LOADENS4_14ComposedLayoutINS4_7SwizzleILi2ELi4ELi3EEENS4_18smem_ptr_flag_bitsILi8EEENSX_INS5_IJSE_NSA_ILi8EEEEEENS5_IJSB_SE_EEEEEEEvNS4_8identityES14_NS15_INS16_ILi3ELi4ELi3EEES19_NSX_INS5_IJS1A_SF_EEENS5_IJSF_SB_EEEEEEEvS1F_EENS_8epilogue10collective18CollectiveEpilogueINS1M_23Sm100TmaWarpSpecializedILi2ELi2ELi32ELb0ELb0EEEJSG_NS5_IJNSX_ISE_SB_EES1R_EEESH_SJ_SH_SJ_NS1M_6fusion15FusionCallbacksIS1Q_NS1T_17LinearCombinationISH_fSH_fLNS_15FloatRoundStyleE2EEESG_S1S_JEEENS4_5SM1004TMEM4LOAD26SM100_TMEM_LOAD_16dp32b32xES14_NS15_IS17_S19_NSX_INS5_IJS1A_SE_EEENS5_IJSE_SB_EEEEEEENS4_39AutoVectorizingCopyWithAssumedAlignmentILi128EEENS4_14SM90_TMA_STOREES26_S28_S28_EEEvvEEEEvNT_6ParamsE) ;  /* 0xffffff8002147950 */ /* 0x000fea0003c3ffff */
        .weak           $__internal_2_$__cuda_sm10x_tcgen05_guardrail_trap_unallocated_columns_being_dealloced
        .type           $__internal_2_$__cuda_sm10x_tcgen05_guardrail_trap_unallocated_columns_being_dealloced,@function
        .size           $__internal_2_$__cuda_sm10x_tcgen05_guardrail_trap_unallocated_columns_being_dealloced,(.L_x_154 - $__internal_2_$__cuda_sm10x_tcgen05_guardrail_trap_unallocated_columns_being_dealloced)
$__internal_2_$__cuda_sm10x_tcgen05_guardrail_trap_unallocated_columns_being_dealloced:
[----:B------:R-:W-:Y:S05]  /*7fb0*/  BPT.TRAP 0x1 ;  /* 0x000000040000795c */ /* 0x000fea0000300000 */
[----:B------:R-:W-:-:S04]  /*7fc0*/  HFMA2 R3, -RZ, RZ, 0, 0 ;  /* 0x00000000ff037431 */ /* 0x000fc800000001ff */
[----:B------:R-:W-:Y:S05]  /*7fd0*/  RET.REL.NODEC R2 `(_ZN7cutlass13device_kernelINS_4gemm6kernel13GemmUniversalIN4cute5tupleIJiiiiEEENS1_10collective13CollectiveMmaINS1_35MainloopSm100TmaUmmaWarpSpecializedILi8ELi2ELi4ENS5_IJNS4_1CILi1EEESB_SB_EEEEENS5_IJNSA_ILi64EEENSA_ILi128EEESF_EEENS_12float_e4m3_tENS5_IJSB_llEEESH_NS5_IJlSB_lEEENS4_8TiledMMAINS4_8MMA_AtomIJNS4_10MMA_TraitsINS4_19SM100_MMA_F8F6F4_SSEJSH_SH_fSE_SF_NS4_17integral_constantINS4_4UMMA5MajorELSQ_1EEENSO_ISQ_LSQ_0EEENSO_INSP_7ScaleInELST_0EEESU_EEEEEENS4_6LayoutISC_NS5_IJNSA_ILi0EEESY_SY_EEEEENS5_IJNS4_10UnderscoreES11_S11_EEEEENS4_13SM90_TMA_LOADENS4_14ComposedLayoutINS4_7SwizzleILi2ELi4ELi3EEENS4_18smem_ptr_flag_bitsILi8EEENSX_INS5_IJSE_NSA_ILi8EEEEEENS5_IJSB_SE_EEEEEEEvNS4_8identityES14_NS15_INS16_ILi3ELi4ELi3EEES19_NSX_INS5_IJS1A_SF_EEENS5_IJSF_SB_EEEEEEEvS1F_EENS_8epilogue10collective18CollectiveEpilogueINS1M_23Sm100TmaWarpSpecializedILi2ELi2ELi32ELb0ELb0EEEJSG_NS5_IJNSX_ISE_SB_EES1R_EEESH_SJ_SH_SJ_NS1M_6fusion15FusionCallbacksIS1Q_NS1T_17LinearCombinationISH_fSH_fLNS_15FloatRoundStyleE2EEESG_S1S_JEEENS4_5SM1004TMEM4LOAD26SM100_TMEM_LOAD_16dp32b32xES14_NS15_IS17_S19_NSX_INS5_IJS1A_SE_EEENS5_IJSE_SB_EEEEEEENS4_39AutoVectorizingCopyWithAssumedAlignmentILi128EEENS4_14SM90_TMA_STOREES26_S28_S28_EEEvvEEEEvNT_6ParamsE) ;  /* 0xffffff8002087950 */ /* 0x000fea0003c3ffff */
.L_x_153:
[----:B------:R-:W-:-:S00]  /*7fe0*/  BRA `(.L_x_153) ;  /* 0xfffffffc00fc7947 */ /* 0x000fc0000383ffff */
[----:B------:R-:W-:-:S00]  /*7ff0*/  NOP ;  /* 0x0000000000007918 */ /* 0x000fc00000000000 */
        /* <DEDUP_REMOVED lines=8> */
.L_x_154:


//--------------------- .nv.global.init           --------------------------
	.section	.nv.global.init,"aw",@progbits
.nv.global.init:
	.type		$str$27,@object
	.size		$str$27,($str$28 - $str$27)
$str$27:
        /*0000*/ 	.byte	0x28, 0x61, 0x64, 0x64, 0x72, 0x65, 0x73, 0x73, 0x20, 0x26, 0x20, 0x6d, 0x61, 0x73, 0x6b, 0x29
        /*0010*/ 	.byte	0x20, 0x3d, 0x3d, 0x20, 0x30, 0x00
	.type		$str$28,@object
	.size		$str$28,($str$26 - $str$28)
$str$28:
        /*0016*/ 	.byte	0x2f, 0x74, 0x6d, 0x70, 0x2f, 0x63, 0x75, 0x74, 0x6c, 0x61, 0x73, 0x73, 0x5f, 0x73, 0x77, 0x65
        /*0026*/ 	.byte	0x65, 0x70, 0x5f, 0x73, 0x72, 0x63, 0x2f, 0x69, 0x6e, 0x63, 0x6c, 0x75, 0x64, 0x65, 0x2f, 0x63
        /*0036*/ 	.byte	0x75, 0x74, 0x65, 0x2f, 0x70, 0x6f, 0x69, 0x6e, 0x74, 0x65, 0x72, 0x5f, 0x66, 0x6c, 0x61, 0x67
        /*0046*/ 	.byte	0x67, 0x65, 0x64, 0x2e, 0x68, 0x70, 0x70, 0x00
	.type		$str$26,@object
	.size		$str$26,($str$25 - $str$26)
$str$26:
        /*004e*/ 	.byte	0x2f, 0x74, 0x6d, 0x70, 0x2f, 0x63, 0x75, 0x74, 0x6c, 0x61, 0x73, 0x73, 0x5f, 0x73, 0x77, 0x65
        /*005e*/ 	.byte	0x65, 0x70, 0x5f, 0x73, 0x72, 0x63, 0x2f, 0x69, 0x6e, 0x63, 0x6c, 0x75, 0x64, 0x65, 0x2f, 0x63
        /*006e*/ 	.byte	0x75, 0x74, 0x65, 0x2f, 0x61, 0x74, 0x6f, 0x6d, 0x2f, 0x63, 0x6f, 0x70, 0x79, 0x5f, 0x74, 0x72
        /*007e*/ 	.byte	0x61, 0x69, 0x74, 0x73, 0x5f, 0x73, 0x6d, 0x31, 0x30, 0x30, 0x2e, 0x68, 0x70, 0x70, 0x00
	.type		$str$25,@object
	.size		$str$25,(__unnamed_1 - $str$25)
$str$25:
        /*008d*/ 	.byte	0x28, 0x28, 0x75, 0x69, 0x6e, 0x74, 0x33, 0x32, 0x5f, 0x74, 0x28, 0x74, 0x68, 0x72, 0x65, 0x61
        /*009d*/ 	.byte	0x64, 0x49, 0x64, 0x78, 0x2e, 0x78, 0x29, 0x20, 0x2f, 0x20, 0x33, 0x32, 0x29, 0x20, 0x25, 0x20
        /*00ad*/ 	.byte	0x34, 0x29, 0x20, 0x3d, 0x3d, 0x20, 0x28, 0x28, 0x28, 0x74, 0x6d, 0x65, 0x6d, 0x5f, 0x61, 0x64
        /*00bd*/ 	.byte	0x64, 0x72, 0x20, 0x3e, 0x3e, 0x20, 0x31, 0x36, 0x29, 0x20, 0x2f, 0x20, 0x33, 0x32, 0x29, 0x20
        /*00cd*/ 	.byte	0x25, 0x20, 0x34, 0x29, 0x00
	.type		__unnamed_1,@object
	.size		__unnamed_1,(__unnamed_2 - __unnamed_1)
__unnamed_1:
        /*00d2*/ 	.byte	0x61, 0x75, 0x74, 0x6f, 0x20, 0x63, 0x75, 0x74, 0x65, 0x3a, 0x3a, 0x61, 0x73, 0x5f, 0x70, 0x6f
        /* <DEDUP_REMOVED lines=24> */
        /*0262*/ 	.byte	0x3c, 0x34, 0x30, 0x39, 0x36, 0x3e, 0x3e, 0x3e, 0x3e, 0x5d, 0x00
	.type		__unnamed_2,@object
	.size		__unnamed_2,(.L_2 - __unnamed_2)
__unnamed_2:
        /* <DEDUP_REMOVED lines=40> */
        /*04ed*/ 	.byte	0x74, 0x65, 0x3a, 0x3a, 0x43, 0x3c, 0x30, 0x3e, 0x3e, 0x3e, 0x3e, 0x5d, 0x00
.L_2:


//--------------------- .nv.shared._ZN7cutlass13device_kernelINS_4gemm6kernel13GemmUniversalIN4cute5tupleIJiiiiEEENS1_10collective13CollectiveMmaINS1_35MainloopSm100TmaUmmaWarpSpecializedILi8ELi2ELi4ENS5_IJNS4_1CILi1EEESB_SB_EEEEENS5_IJNSA_ILi64EEENSA_ILi128EEESF_EEENS_12float_e4m3_tENS5_IJSB_llEEESH_NS5_IJlSB_lEEENS4_8TiledMMAINS4_8MMA_AtomIJNS4_10MMA_TraitsINS4_19SM100_MMA_F8F6F4_SSEJSH_SH_fSE_SF_NS4_17integral_constantINS4_4UMMA5MajorELSQ_1EEENSO_ISQ_LSQ_0EEENSO_INSP_7ScaleInELST_0EEESU_EEEEEENS4_6LayoutISC_NS5_IJNSA_ILi0EEESY_SY_EEEEENS5_IJNS4_10UnderscoreES11_S11_EEEEENS4_13SM90_TMA_LOADENS4_14ComposedLayoutINS4_7SwizzleILi2ELi4ELi3EEENS4_18smem_ptr_flag_bitsILi8EEENSX_INS5_IJSE_NSA_ILi8EEEEEENS5_IJSB_SE_EEEEEEEvNS4_8identityES14_NS15_INS16_ILi3ELi4ELi3EEES19_NSX_INS5_IJS1A_SF_EEENS5_IJSF_SB_EEEEEEEvS1F_EENS_8epilogue10collective18CollectiveEpilogueINS1M_23Sm100TmaWarpSpecializedILi2ELi2ELi32ELb0ELb0EEEJSG_NS5_IJNSX_ISE_SB_EES1R_EEESH_SJ_SH_SJ_NS1M_6fusion15FusionCallbacksIS1Q_NS1T_17LinearCombinationISH_fSH_fLNS_15FloatRoundStyleE2EEESG_S1S_JEEENS4_5SM1004TMEM4LOAD26SM100_TMEM_LOAD_16dp32b32xES14_NS15_IS17_S19_NSX_INS5_IJS1A_SE_EEENS5_IJSE_SB_EEEEEEENS4_39AutoVectorizingCopyWithAssumedAlignmentILi128EEENS4_14SM90_TMA_STOREES26_S28_S28_EEEvvEEEEvNT_6ParamsE --------------------------
	.section	.nv.shared._ZN7cutlass13device_kernelINS_4gemm6kernel13GemmUniversalIN4cute5tupleIJiiiiEEENS1_10collective13CollectiveMmaINS1_35MainloopSm100TmaUmmaWarpSpecializedILi8ELi2ELi4ENS5_IJNS4_1CILi1EEESB_SB_EEEEENS5_IJNSA_ILi64EEENSA_ILi128EEESF_EEENS_12float_e4m3_tENS5_IJSB_llEEESH_NS5_IJlSB_lEEENS4_8TiledMMAINS4_8MMA_AtomIJNS4_10MMA_TraitsINS4_19SM100_MMA_F8F6F4_SSEJSH_SH_fSE_SF_NS4_17integral_constantINS4_4UMMA5MajorELSQ_1EEENSO_ISQ_LSQ_0EEENSO_INSP_7ScaleInELST_0EEESU_EEEEEENS4_6LayoutISC_NS5_IJNSA_ILi0EEESY_SY_EEEEENS5_IJNS4_10UnderscoreES11_S11_EEEEENS4_13SM90_TMA_LOADENS4_14ComposedLayoutINS4_7SwizzleILi2ELi4ELi3EEENS4_18smem_ptr_flag_bitsILi8EEENSX_INS5_IJSE_NSA_ILi8EEEEEENS5_IJSB_SE_EEEEEEEvNS4_8identityES14_NS15_INS16_ILi3ELi4ELi3EEES19_NSX_INS5_IJS1A_SF_EEENS5_IJSF_SB_EEEEEEEvS1F_EENS_8epilogue10collective18CollectiveEpilogueINS1M_23Sm100TmaWarpSpecializedILi2ELi2ELi32ELb0ELb0EEEJSG_NS5_IJNSX_ISE_SB_EES1R_EEESH_SJ_SH_SJ_NS1M_6fusion15FusionCallbacksIS1Q_NS1T_17LinearCombinationISH_fSH_fLNS_15FloatRoundStyleE2EEESG_S1S_JEEENS4_5SM1004TMEM4LOAD26SM100_TMEM_LOAD_16dp32b32xES14_NS15_IS17_S19_NSX_INS5_IJS1A_SE_EEENS5_IJSE_SB_EEEEEEENS4_39AutoVectorizingCopyWithAssumedAlignmentILi128EEENS4_14SM90_TMA_STOREES26_S28_S28_EEEvvEEEEvNT_6ParamsE,"aw",@nobits
	.sectionflags	@""
	.align	16
	.zero		1024


//--------------------- .nv.shared.reserved.0     --------------------------
	.section	.nv.shared.reserved.0,"aw",@nobits
	.weak		__nv_reservedSMEM_offset_0_alias
	.size		__nv_reservedSMEM_offset_0_alias, 0, 64
	.other		__nv_reservedSMEM_offset_0_alias,@"STO_CUDA_RESERVED_SHARED STV_DEFAULT"
__nv_reservedSMEM_offset_0_alias:
	.zero		0
.nv.shared.reserved.0:
	.zero		64
	.weak		__nv_reservedSMEM_tcgen05_partition
	.type		__nv_reservedSMEM_tcgen05_partition,@object
	.size		__nv_reservedSMEM_tcgen05_partition,(.L_0 - __nv_reservedSMEM_tcgen05_partition)
__nv_reservedSMEM_tcgen05_partition:
	.zero		32
.L_0:


//--------------------- .nv.global                --------------------------
	.section	.nv.global,"aw",@nobits
.nv.global:
	.type		_ZN40_INTERNAL_dea8e2a3_4_k_cu_751139dd_310414cute1_E,@object
	.size		_ZN40_INTERNAL_dea8e2a3_4_k_cu_751139dd_310414cute1_E,(_ZN40_INTERNAL_dea8e2a3_4_k_cu_751139dd_310414cuda3std3__45__cpo6cbeginE - _ZN40_INTERNAL_dea8e2a3_4_k_cu_751139dd_310414cute1_E)
_ZN40_INTERNAL_dea8e2a3_4_k_cu_751139dd_310414cute1_E:
	.zero		1
	.type		_ZN40_INTERNAL_dea8e2a3_4_k_cu_751139dd_310414cuda3std3__45__cpo6cbeginE,@object
	.size		_ZN40_INTERNAL_dea8e2a3_4_k_cu_751139dd_310414cuda3std3__45__cpo6cbeginE,(_ZN40_INTERNAL_dea8e2a3_4_k_cu_751139dd_310414cuda3std3__48in_placeE - _ZN40_INTERNAL_dea8e2a3_4_k_cu_751139dd_310414cuda3std3__45__cpo6cbeginE)
_ZN40_INTERNAL_dea8e2a3_4_k_cu_751139dd_310414cuda3std3__45__cpo6cbeginE:
	.zero		1
	.type		_ZN40_INTERNAL_dea8e2a3_4_k_cu_751139dd_310414cuda3std3__48in_placeE,@object
	.size		_ZN40_INTERNAL_dea8e2a3_4_k_cu_751139dd_310414cuda3std3__48in_placeE,(_ZN40_INTERNAL_dea8e2a3_4_k_cu_751139dd_310414cuda3std6ranges3__45__cpo9iter_moveE - _ZN40_INTERNAL_dea8e2a3_4_k_cu_751139dd_310414cuda3std3__48in_placeE)
_ZN40_INTERNAL_dea8e2a3_4_k_cu_751139dd_310414cuda3std3__48in_placeE:
	.zero		1
	.type		_ZN40_INTERNAL_dea8e2a3_4_k_cu_751139dd_310414cuda3std6ranges3__45__cpo9iter_moveE,@object
	.size		_ZN40_INTERNAL_dea8e2a3_4_k_cu_751139dd_310414cuda3std6ranges3__45__cpo9iter_moveE,(_ZN40_INTERNAL_dea8e2a3_4_k_cu_751139dd_310414cuda3std3__45__cpo5beginE - _ZN40_INTERNAL_dea8e2a3_4_k_cu_751139dd_310414cuda3std6ranges3__45__cpo9iter_moveE)
_ZN40_INTERNAL_dea8e2a3_4_k_cu_751139dd_310414cuda3std6ranges3__45__cpo9iter_moveE:
	.zero		1
	.type		_ZN40_INTERNAL_dea8e2a3_4_k_cu_751139dd_310414cuda3std3__45__cpo5beginE,@object
	.size		_ZN40_INTERNAL_dea8e2a3_4_k_cu_751139dd_310414cuda3std3__45__cpo5beginE,(_ZN40_INTERNAL_dea8e2a3_4_k_cu_751139dd_310414cuda3std3__442_GLOBAL__N__dea8e2a3_4_k_cu_751139dd_310416ignoreE - _ZN40_INTERNAL_dea8e2a3_4_k_cu_751139dd_310414cuda3std3__45__cpo5beginE)
_ZN40_INTERNAL_dea8e2a3_4_k_cu_751139dd_310414cuda3std3__45__cpo5beginE:
	.zero		1
	.type		_ZN40_INTERNAL_dea8e2a3_4_k_cu_751139dd_310414cuda3std3__442_GLOBAL__N__dea8e2a3_4_k_cu_751139dd_310416ignoreE,@object
	.size		_ZN40_INTERNAL_dea8e2a3_4_k_cu_751139dd_310414cuda3std3__442_GLOBAL__N__dea8e2a3_4_k_cu_751139dd_310416ignoreE,(_ZN40_INTERNAL_dea8e2a3_4_k_cu_751139dd_310414cute7productE - _ZN40_INTERNAL_dea8e2a3_4_k_cu_751139dd_310414cuda3std3__442_GLOBAL__N__dea8e2a3_4_k_cu_751139dd_310416ignoreE)
_ZN40_INTERNAL_dea8e2a3_4_k_cu_751139dd_310414cuda3std3__442_GLOBAL__N__dea8e2a3_4_k_cu_751139dd_310416ignoreE:
	.zero		1
	.type		_ZN40_INTERNAL_dea8e2a3_4_k_cu_751139dd_310414cute7productE,@object
	.size		_ZN40_INTERNAL_dea8e2a3_4_k_cu_751139dd_310414cute7productE,(_ZN40_INTERNAL_dea8e2a3_4_k_cu_751139dd_310414cuda3std3__45__cpo3endE - _ZN40_INTERNAL_dea8e2a3_4_k_cu_751139dd_310414cute7productE)
_ZN40_INTERNAL_dea8e2a3_4_k_cu_751139dd_310414cute7productE:
	.zero		1
	.type		_ZN40_INTERNAL_dea8e2a3_4_k_cu_751139dd_310414cuda3std3__45__cpo3endE,@object
	.size		_ZN40_INTERNAL_dea8e2a3_4_k_cu_751139dd_310414cuda3std3__45__cpo3endE,(_ZN40_INTERNAL_dea8e2a3_4_k_cu_751139dd_310414cuda3std3__419piecewise_constructE - _ZN40_INTERNAL_dea8e2a3_4_k_cu_751139dd_310414cuda3std3__45__cpo3endE)
_ZN40_INTERNAL_dea8e2a3_4_k_cu_751139dd_310414cuda3std3__45__cpo3endE:
	.zero		1
	.type		_ZN40_INTERNAL_dea8e2a3_4_k_cu_751139dd_310414cuda3std3__419piecewise_constructE,@object
	.size		_ZN40_INTERNAL_dea8e2a3_4_k_cu_751139dd_310414cuda3std3__419piecewise_constructE,(_ZN40_INTERNAL_dea8e2a3_4_k_cu_751139dd_310414cuda3std3__45__cpo4cendE - _ZN40_INTERNAL_dea8e2a3_4_k_cu_751139dd_310414cuda3std3__419piecewise_constructE)
_ZN40_INTERNAL_dea8e2a3_4_k_cu_751139dd_310414cuda3std3__419piecewise_constructE:
	.zero		1
	.type		_ZN40_INTERNAL_dea8e2a3_4_k_cu_751139dd_310414cuda3std3__45__cpo4cendE,@object
	.size		_ZN40_INTERNAL_dea8e2a3_4_k_cu_751139dd_310414cuda3std3__45__cpo4cendE,(_ZN40_INTERNAL_dea8e2a3_4_k_cu_751139dd_310414cuda3std6ranges3__45__cpo4swapE - _ZN40_INTERNAL_dea8e2a3_4_k_cu_751139dd_310414cuda3std3__45__cpo4cendE)
_ZN40_INTERNAL_dea8e2a3_4_k_cu_751139dd_310414cuda3std3__45__cpo4cendE:
	.zero		1
	.type		_ZN40_INTERNAL_dea8e2a3_4_k_cu_751139dd_310414cuda3std6ranges3__45__cpo4swapE,@object
	.size		_ZN40_INTERNAL_dea8e2a3_4_k_cu_751139dd_310414cuda3std6ranges3__45__cpo4swapE,(.L_10 - _ZN40_INTERNAL_dea8e2a3_4_k_cu_751139dd_310414cuda3std6ranges3__45__cpo4swapE)
_ZN40_INTERNAL_dea8e2a3_4_k_cu_751139dd_310414cuda3std6ranges3__45__cpo4swapE:
	.zero		1
.L_10:


//--------------------- .nv.constant0._ZN7cutlass13device_kernelINS_4gemm6kernel13GemmUniversalIN4cute5tupleIJiiiiEEENS1_10collective13CollectiveMmaINS1_35MainloopSm100TmaUmmaWarpSpecializedILi8ELi2ELi4ENS5_IJNS4_1CILi1EEESB_SB_EEEEENS5_IJNSA_ILi64EEENSA_ILi128EEESF_EEENS_12float_e4m3_tENS5_IJSB_llEEESH_NS5_IJlSB_lEEENS4_8TiledMMAINS4_8MMA_AtomIJNS4_10MMA_TraitsINS4_19SM100_MMA_F8F6F4_SSEJSH_SH_fSE_SF_NS4_17integral_constantINS4_4UMMA5MajorELSQ_1EEENSO_ISQ_LSQ_0EEENSO_INSP_7ScaleInELST_0EEESU_EEEEEENS4_6LayoutISC_NS5_IJNSA_ILi0EEESY_SY_EEEEENS5_IJNS4_10UnderscoreES11_S11_EEEEENS4_13SM90_TMA_LOADENS4_14ComposedLayoutINS4_7SwizzleILi2ELi4ELi3EEENS4_18smem_ptr_flag_bitsILi8EEENSX_INS5_IJSE_NSA_ILi8EEEEEENS5_IJSB_SE_EEEEEEEvNS4_8identityES14_NS15_INS16_ILi3ELi4ELi3EEES19_NSX_INS5_IJS1A_SF_EEENS5_IJSF_SB_EEEEEEEvS1F_EENS_8epilogue10collective18CollectiveEpilogueINS1M_23Sm100TmaWarpSpecializedILi2ELi2ELi32ELb0ELb0EEEJSG_NS5_IJNSX_ISE_SB_EES1R_EEESH_SJ_SH_SJ_NS1M_6fusion15FusionCallbacksIS1Q_NS1T_17LinearCombinationISH_fSH_fLNS_15FloatRoundStyleE2EEESG_S1S_JEEENS4_5SM1004TMEM4LOAD26SM100_TMEM_LOAD_16dp32b32xES14_NS15_IS17_S19_NSX_INS5_IJS1A_SE_EEENS5_IJSE_SB_EEEEEEENS4_39AutoVectorizingCopyWithAssumedAlignmentILi128EEENS4_14SM90_TMA_STOREES26_S28_S28_EEEvvEEEEvNT_6ParamsE --------------------------
	.section	.nv.constant0._ZN7cutlass13device_kernelINS_4gemm6kernel13GemmUniversalIN4cute5tupleIJiiiiEEENS1_10collective13CollectiveMmaINS1_35MainloopSm100TmaUmmaWarpSpecializedILi8ELi2ELi4ENS5_IJNS4_1CILi1EEESB_SB_EEEEENS5_IJNSA_ILi64EEENSA_ILi128EEESF_EEENS_12float_e4m3_tENS5_IJSB_llEEESH_NS5_IJlSB_lEEENS4_8TiledMMAINS4_8MMA_AtomIJNS4_10MMA_TraitsINS4_19SM100_MMA_F8F6F4_SSEJSH_SH_fSE_SF_NS4_17integral_constantINS4_4UMMA5MajorELSQ_1EEENSO_ISQ_LSQ_0EEENSO_INSP_7ScaleInELST_0EEESU_EEEEEENS4_6LayoutISC_NS5_IJNSA_ILi0EEESY_SY_EEEEENS5_IJNS4_10UnderscoreES11_S11_EEEEENS4_13SM90_TMA_LOADENS4_14ComposedLayoutINS4_7SwizzleILi2ELi4ELi3EEENS4_18smem_ptr_flag_bitsILi8EEENSX_INS5_IJSE_NSA_ILi8EEEEEENS5_IJSB_SE_EEEEEEEvNS4_8identityES14_NS15_INS16_ILi3ELi4ELi3EEES19_NSX_INS5_IJS1A_SF_EEENS5_IJSF_SB_EEEEEEEvS1F_EENS_8epilogue10collective18CollectiveEpilogueINS1M_23Sm100TmaWarpSpecializedILi2ELi2ELi32ELb0ELb0EEEJSG_NS5_IJNSX_ISE_SB_EES1R_EEESH_SJ_SH_SJ_NS1M_6fusion15FusionCallbacksIS1Q_NS1T_17LinearCombinationISH_fSH_fLNS_15FloatRoundStyleE2EEESG_S1S_JEEENS4_5SM1004TMEM4LOAD26SM100_TMEM_LOAD_16dp32b32xES14_NS15_IS17_S19_NSX_INS5_IJS1A_SE_EEENS5_IJSE_SB_EEEEEEENS4_39AutoVectorizingCopyWithAssumedAlignmentILi128EEENS4_14SM90_TMA_STOREES26_S28_S28_EEEvvEEEEvNT_6ParamsE,"a",@progbits
	.sectionflags	@""
	.align	4
.nv.constant0._ZN7cutlass13device_kernelINS_4gemm6kernel13GemmUniversalIN4cute5tupleIJiiiiEEENS1_10collective13CollectiveMmaINS1_35MainloopSm100TmaUmmaWarpSpecializedILi8ELi2ELi4ENS5_IJNS4_1CILi1EEESB_SB_EEEEENS5_IJNSA_ILi64EEENSA_ILi128EEESF_EEENS_12float_e4m3_tENS5_IJSB_llEEESH_NS5_IJlSB_lEEENS4_8TiledMMAINS4_8MMA_AtomIJNS4_10MMA_TraitsINS4_19SM100_MMA_F8F6F4_SSEJSH_SH_fSE_SF_NS4_17integral_constantINS4_4UMMA5MajorELSQ_1EEENSO_ISQ_LSQ_0EEENSO_INSP_7ScaleInELST_0EEESU_EEEEEENS4_6LayoutISC_NS5_IJNSA_ILi0EEESY_SY_EEEEENS5_IJNS4_10UnderscoreES11_S11_EEEEENS4_13SM90_TMA_LOADENS4_14ComposedLayoutINS4_7SwizzleILi2ELi4ELi3EEENS4_18smem_ptr_flag_bitsILi8EEENSX_INS5_IJSE_NSA_ILi8EEEEEENS5_IJSB_SE_EEEEEEEvNS4_8identityES14_NS15_INS16_ILi3ELi4ELi3EEES19_NSX_INS5_IJS1A_SF_EEENS5_IJSF_SB_EEEEEEEvS1F_EENS_8epilogue10collective18CollectiveEpilogueINS1M_23Sm100TmaWarpSpecializedILi2ELi2ELi32ELb0ELb0EEEJSG_NS5_IJNSX_ISE_SB_EES1R_EEESH_SJ_SH_SJ_NS1M_6fusion15FusionCallbacksIS1Q_NS1T_17LinearCombinationISH_fSH_fLNS_15FloatRoundStyleE2EEESG_S1S_JEEENS4_5SM1004TMEM4LOAD26SM100_TMEM_LOAD_16dp32b32xES14_NS15_IS17_S19_NSX_INS5_IJS1A_SE_EEENS5_IJSE_SB_EEEEEEENS4_39AutoVectorizingCopyWithAssumedAlignmentILi128EEENS4_14SM90_TMA_STOREES26_S28_S28_EEEvvEEEEvNT_6ParamsE:
	.zero		2944


//--------------------- SYMBOLS --------------------------

	.type		.nv.reservedSmem.offset0,@object
	.size		.nv.reservedSmem.offset0,0x4
	.type		.nv.reservedSmem.cap,@object
	.size		.nv.reservedSmem.cap,0x4
	.type		__assertfail,@function
